//
// Generated by NVIDIA NVVM Compiler
//
// Compiler Build ID: CL-36424714
// Cuda compilation tools, release 13.0, V13.0.88
// Based on NVVM 20.0.0
//

.version 9.0
.target sm_100
.address_size 64

	// .globl	_Z11matMul_ex_kPfS_S_

.visible .entry _Z11matMul_ex_kPfS_S_(
	.param .u64 .ptr .align 1 _Z11matMul_ex_kPfS_S__param_0,
	.param .u64 .ptr .align 1 _Z11matMul_ex_kPfS_S__param_1,
	.param .u64 .ptr .align 1 _Z11matMul_ex_kPfS_S__param_2
)
{
	.reg .pred 	%p<3>;
	.reg .b32 	%r<25>;
	.reg .b32 	%f<28>;
	.reg .b64 	%rd<27>;

	ld.param.u64 	%rd3, [_Z11matMul_ex_kPfS_S__param_0];
	ld.param.u64 	%rd4, [_Z11matMul_ex_kPfS_S__param_1];
	ld.param.u64 	%rd5, [_Z11matMul_ex_kPfS_S__param_2];
	mov.u32 	%r6, %ctaid.y;
	mov.u32 	%r7, %ntid.y;
	mov.u32 	%r8, %tid.y;
	mad.lo.s32 	%r1, %r6, %r7, %r8;
	mov.u32 	%r9, %ctaid.x;
	mov.u32 	%r10, %ntid.x;
	mov.u32 	%r11, %tid.x;
	mad.lo.s32 	%r2, %r9, %r10, %r11;
	max.u32 	%r12, %r1, %r2;
	setp.gt.u32 	%p1, %r12, 599;
	@%p1 bra 	$L__BB0_4;
	cvta.to.global.u64 	%rd1, %rd4;
	mul.lo.s32 	%r3, %r1, 600;
	cvta.to.global.u64 	%rd2, %rd3;
	mov.f32 	%f27, 0f00000000;
	mov.b32 	%r24, 0;
$L__BB0_2:
	add.s32 	%r14, %r24, %r3;
	mul.wide.u32 	%rd6, %r14, 4;
	add.s64 	%rd7, %rd2, %rd6;
	ld.global.f32 	%f4, [%rd7];
	mad.lo.s32 	%r15, %r24, 600, %r2;
	mul.wide.u32 	%rd8, %r15, 4;
	add.s64 	%rd9, %rd1, %rd8;
	ld.global.f32 	%f5, [%rd9];
	fma.rn.f32 	%f6, %f4, %f5, %f27;
	ld.global.f32 	%f7, [%rd7+4];
	add.s32 	%r16, %r15, 600;
	mul.wide.u32 	%rd10, %r16, 4;
	add.s64 	%rd11, %rd1, %rd10;
	ld.global.f32 	%f8, [%rd11];
	fma.rn.f32 	%f9, %f7, %f8, %f6;
	ld.global.f32 	%f10, [%rd7+8];
	add.s32 	%r17, %r15, 1200;
	mul.wide.u32 	%rd12, %r17, 4;
	add.s64 	%rd13, %rd1, %rd12;
	ld.global.f32 	%f11, [%rd13];
	fma.rn.f32 	%f12, %f10, %f11, %f9;
	ld.global.f32 	%f13, [%rd7+12];
	add.s32 	%r18, %r15, 1800;
	mul.wide.u32 	%rd14, %r18, 4;
	add.s64 	%rd15, %rd1, %rd14;
	ld.global.f32 	%f14, [%rd15];
	fma.rn.f32 	%f15, %f13, %f14, %f12;
	ld.global.f32 	%f16, [%rd7+16];
	add.s32 	%r19, %r15, 2400;
	mul.wide.u32 	%rd16, %r19, 4;
	add.s64 	%rd17, %rd1, %rd16;
	ld.global.f32 	%f17, [%rd17];
	fma.rn.f32 	%f18, %f16, %f17, %f15;
	ld.global.f32 	%f19, [%rd7+20];
	add.s32 	%r20, %r15, 3000;
	mul.wide.u32 	%rd18, %r20, 4;
	add.s64 	%rd19, %rd1, %rd18;
	ld.global.f32 	%f20, [%rd19];
	fma.rn.f32 	%f21, %f19, %f20, %f18;
	ld.global.f32 	%f22, [%rd7+24];
	add.s32 	%r21, %r15, 3600;
	mul.wide.u32 	%rd20, %r21, 4;
	add.s64 	%rd21, %rd1, %rd20;
	ld.global.f32 	%f23, [%rd21];
	fma.rn.f32 	%f24, %f22, %f23, %f21;
	ld.global.f32 	%f25, [%rd7+28];
	add.s32 	%r22, %r15, 4200;
	mul.wide.u32 	%rd22, %r22, 4;
	add.s64 	%rd23, %rd1, %rd22;
	ld.global.f32 	%f26, [%rd23];
	fma.rn.f32 	%f27, %f25, %f26, %f24;
	add.s32 	%r24, %r24, 8;
	setp.ne.s32 	%p2, %r24, 600;
	@%p2 bra 	$L__BB0_2;
	add.s32 	%r23, %r3, %r2;
	cvta.to.global.u64 	%rd24, %rd5;
	mul.wide.u32 	%rd25, %r23, 4;
	add.s64 	%rd26, %rd24, %rd25;
	st.global.f32 	[%rd26], %f27;
$L__BB0_4:
	ret;

}
	// .globl	_Z11matMul_1a_kPfS_S_
.visible .entry _Z11matMul_1a_kPfS_S_(
	.param .u64 .ptr .align 1 _Z11matMul_1a_kPfS_S__param_0,
	.param .u64 .ptr .align 1 _Z11matMul_1a_kPfS_S__param_1,
	.param .u64 .ptr .align 1 _Z11matMul_1a_kPfS_S__param_2
)
{
	.reg .pred 	%p<4>;
	.reg .b32 	%r<15>;
	.reg .b32 	%f<28>;
	.reg .b64 	%rd<21>;

	ld.param.u64 	%rd9, [_Z11matMul_1a_kPfS_S__param_0];
	ld.param.u64 	%rd10, [_Z11matMul_1a_kPfS_S__param_1];
	ld.param.u64 	%rd11, [_Z11matMul_1a_kPfS_S__param_2];
	mov.u32 	%r7, %ctaid.x;
	mov.u32 	%r8, %ntid.x;
	mov.u32 	%r9, %tid.x;
	mad.lo.s32 	%r1, %r7, %r8, %r9;
	setp.gt.u32 	%p1, %r1, 599;
	@%p1 bra 	$L__BB1_5;
	mul.lo.s32 	%r2, %r1, 600;
	mul.wide.u32 	%rd12, %r2, 4;
	cvta.to.global.u64 	%rd13, %rd9;
	add.s64 	%rd14, %rd12, %rd13;
	add.s64 	%rd1, %rd14, 16;
	cvta.to.global.u64 	%rd15, %rd10;
	add.s64 	%rd2, %rd15, 9600;
	cvta.to.global.u64 	%rd3, %rd11;
	mov.b32 	%r13, 0;
$L__BB1_2:
	mul.wide.u32 	%rd16, %r13, 4;
	add.s64 	%rd19, %rd2, %rd16;
	mov.f32 	%f27, 0f00000000;
	mov.b32 	%r14, 0;
	mov.u64 	%rd20, %rd1;
$L__BB1_3:
	ld.global.f32 	%f4, [%rd20+-16];
	ld.global.f32 	%f5, [%rd19+-9600];
	fma.rn.f32 	%f6, %f4, %f5, %f27;
	ld.global.f32 	%f7, [%rd20+-12];
	ld.global.f32 	%f8, [%rd19+-7200];
	fma.rn.f32 	%f9, %f7, %f8, %f6;
	ld.global.f32 	%f10, [%rd20+-8];
	ld.global.f32 	%f11, [%rd19+-4800];
	fma.rn.f32 	%f12, %f10, %f11, %f9;
	ld.global.f32 	%f13, [%rd20+-4];
	ld.global.f32 	%f14, [%rd19+-2400];
	fma.rn.f32 	%f15, %f13, %f14, %f12;
	ld.global.f32 	%f16, [%rd20];
	ld.global.f32 	%f17, [%rd19];
	fma.rn.f32 	%f18, %f16, %f17, %f15;
	ld.global.f32 	%f19, [%rd20+4];
	ld.global.f32 	%f20, [%rd19+2400];
	fma.rn.f32 	%f21, %f19, %f20, %f18;
	ld.global.f32 	%f22, [%rd20+8];
	ld.global.f32 	%f23, [%rd19+4800];
	fma.rn.f32 	%f24, %f22, %f23, %f21;
	ld.global.f32 	%f25, [%rd20+12];
	ld.global.f32 	%f26, [%rd19+7200];
	fma.rn.f32 	%f27, %f25, %f26, %f24;
	add.s32 	%r14, %r14, 8;
	add.s64 	%rd20, %rd20, 32;
	add.s64 	%rd19, %rd19, 19200;
	setp.ne.s32 	%p2, %r14, 600;
	@%p2 bra 	$L__BB1_3;
	add.s32 	%r12, %r13, %r2;
	mul.wide.u32 	%rd17, %r12, 4;
	add.s64 	%rd18, %rd3, %rd17;
	st.global.f32 	[%rd18], %f27;
	add.s32 	%r13, %r13, 1;
	setp.ne.s32 	%p3, %r13, 600;
	@%p3 bra 	$L__BB1_2;
$L__BB1_5:
	ret;

}
	// .globl	_Z11matMul_1b_kPfS_S_
.visible .entry _Z11matMul_1b_kPfS_S_(
	.param .u64 .ptr .align 1 _Z11matMul_1b_kPfS_S__param_0,
	.param .u64 .ptr .align 1 _Z11matMul_1b_kPfS_S__param_1,
	.param .u64 .ptr .align 1 _Z11matMul_1b_kPfS_S__param_2
)
{
	.reg .pred 	%p<4>;
	.reg .b32 	%r<24>;
	.reg .b32 	%f<28>;
	.reg .b64 	%rd<27>;

	ld.param.u64 	%rd4, [_Z11matMul_1b_kPfS_S__param_0];
	ld.param.u64 	%rd5, [_Z11matMul_1b_kPfS_S__param_1];
	ld.param.u64 	%rd6, [_Z11matMul_1b_kPfS_S__param_2];
	mov.u32 	%r7, %ctaid.x;
	mov.u32 	%r8, %ntid.x;
	mov.u32 	%r9, %tid.x;
	mad.lo.s32 	%r1, %r7, %r8, %r9;
	setp.gt.u32 	%p1, %r1, 599;
	@%p1 bra 	$L__BB2_5;
	cvta.to.global.u64 	%rd1, %rd5;
	cvta.to.global.u64 	%rd2, %rd6;
	cvta.to.global.u64 	%rd3, %rd4;
	mov.b32 	%r22, 0;
$L__BB2_2:
	mul.lo.s32 	%r3, %r22, 600;
	mov.f32 	%f27, 0f00000000;
	mov.b32 	%r23, 0;
$L__BB2_3:
	add.s32 	%r12, %r23, %r3;
	mul.wide.u32 	%rd7, %r12, 4;
	add.s64 	%rd8, %rd3, %rd7;
	ld.global.f32 	%f4, [%rd8];
	mad.lo.s32 	%r13, %r23, 600, %r1;
	mul.wide.u32 	%rd9, %r13, 4;
	add.s64 	%rd10, %rd1, %rd9;
	ld.global.f32 	%f5, [%rd10];
	fma.rn.f32 	%f6, %f4, %f5, %f27;
	ld.global.f32 	%f7, [%rd8+4];
	add.s32 	%r14, %r13, 600;
	mul.wide.u32 	%rd11, %r14, 4;
	add.s64 	%rd12, %rd1, %rd11;
	ld.global.f32 	%f8, [%rd12];
	fma.rn.f32 	%f9, %f7, %f8, %f6;
	ld.global.f32 	%f10, [%rd8+8];
	add.s32 	%r15, %r13, 1200;
	mul.wide.u32 	%rd13, %r15, 4;
	add.s64 	%rd14, %rd1, %rd13;
	ld.global.f32 	%f11, [%rd14];
	fma.rn.f32 	%f12, %f10, %f11, %f9;
	ld.global.f32 	%f13, [%rd8+12];
	add.s32 	%r16, %r13, 1800;
	mul.wide.u32 	%rd15, %r16, 4;
	add.s64 	%rd16, %rd1, %rd15;
	ld.global.f32 	%f14, [%rd16];
	fma.rn.f32 	%f15, %f13, %f14, %f12;
	ld.global.f32 	%f16, [%rd8+16];
	add.s32 	%r17, %r13, 2400;
	mul.wide.u32 	%rd17, %r17, 4;
	add.s64 	%rd18, %rd1, %rd17;
	ld.global.f32 	%f17, [%rd18];
	fma.rn.f32 	%f18, %f16, %f17, %f15;
	ld.global.f32 	%f19, [%rd8+20];
	add.s32 	%r18, %r13, 3000;
	mul.wide.u32 	%rd19, %r18, 4;
	add.s64 	%rd20, %rd1, %rd19;
	ld.global.f32 	%f20, [%rd20];
	fma.rn.f32 	%f21, %f19, %f20, %f18;
	ld.global.f32 	%f22, [%rd8+24];
	add.s32 	%r19, %r13, 3600;
	mul.wide.u32 	%rd21, %r19, 4;
	add.s64 	%rd22, %rd1, %rd21;
	ld.global.f32 	%f23, [%rd22];
	fma.rn.f32 	%f24, %f22, %f23, %f21;
	ld.global.f32 	%f25, [%rd8+28];
	add.s32 	%r20, %r13, 4200;
	mul.wide.u32 	%rd23, %r20, 4;
	add.s64 	%rd24, %rd1, %rd23;
	ld.global.f32 	%f26, [%rd24];
	fma.rn.f32 	%f27, %f25, %f26, %f24;
	add.s32 	%r23, %r23, 8;
	setp.ne.s32 	%p2, %r23, 600;
	@%p2 bra 	$L__BB2_3;
	add.s32 	%r21, %r3, %r1;
	mul.wide.u32 	%rd25, %r21, 4;
	add.s64 	%rd26, %rd2, %rd25;
	st.global.f32 	[%rd26], %f27;
	add.s32 	%r22, %r22, 1;
	setp.ne.s32 	%p3, %r22, 600;
	@%p3 bra 	$L__BB2_2;
$L__BB2_5:
	ret;

}
	// .globl	_Z13matMultvec1_kPfS_S_i
.visible .entry _Z13matMultvec1_kPfS_S_i(
	.param .u64 .ptr .align 1 _Z13matMultvec1_kPfS_S_i_param_0,
	.param .u64 .ptr .align 1 _Z13matMultvec1_kPfS_S_i_param_1,
	.param .u64 .ptr .align 1 _Z13matMultvec1_kPfS_S_i_param_2,
	.param .u32 _Z13matMultvec1_kPfS_S_i_param_3
)
{
	.reg .pred 	%p<11>;
	.reg .b32 	%r<60>;
	.reg .b32 	%f<112>;
	.reg .b64 	%rd<78>;

	ld.param.u64 	%rd6, [_Z13matMultvec1_kPfS_S_i_param_0];
	ld.param.u64 	%rd7, [_Z13matMultvec1_kPfS_S_i_param_1];
	ld.param.u64 	%rd8, [_Z13matMultvec1_kPfS_S_i_param_2];
	ld.param.u32 	%r20, [_Z13matMultvec1_kPfS_S_i_param_3];
	cvta.to.global.u64 	%rd1, %rd8;
	cvta.to.global.u64 	%rd2, %rd7;
	mov.u32 	%r21, %ctaid.x;
	mov.u32 	%r22, %ntid.x;
	mov.u32 	%r23, %tid.x;
	mad.lo.s32 	%r1, %r21, %r22, %r23;
	setp.ge.u32 	%p1, %r1, %r20;
	@%p1 bra 	$L__BB3_15;
	setp.lt.s32 	%p2, %r20, 1;
	mov.f32 	%f111, 0f00000000;
	@%p2 bra 	$L__BB3_14;
	mul.lo.s32 	%r2, %r20, %r1;
	and.b32  	%r3, %r20, 15;
	setp.lt.u32 	%p3, %r20, 16;
	mov.f32 	%f111, 0f00000000;
	mov.b32 	%r56, 0;
	@%p3 bra 	$L__BB3_5;
	and.b32  	%r56, %r20, 2147483632;
	mov.f32 	%f111, 0f00000000;
	mov.b32 	%r54, 0;
$L__BB3_4:
	.pragma "nounroll";
	add.s32 	%r26, %r54, %r2;
	mul.wide.u32 	%rd9, %r26, 4;
	add.s64 	%rd10, %rd2, %rd9;
	ld.global.f32 	%f18, [%rd10];
	mul.wide.u32 	%rd11, %r54, 4;
	add.s64 	%rd12, %rd1, %rd11;
	ld.global.f32 	%f19, [%rd12];
	fma.rn.f32 	%f20, %f18, %f19, %f111;
	add.s32 	%r27, %r26, 1;
	mul.wide.u32 	%rd13, %r27, 4;
	add.s64 	%rd14, %rd2, %rd13;
	ld.global.f32 	%f21, [%rd14];
	ld.global.f32 	%f22, [%rd12+4];
	fma.rn.f32 	%f23, %f21, %f22, %f20;
	add.s32 	%r28, %r26, 2;
	mul.wide.u32 	%rd15, %r28, 4;
	add.s64 	%rd16, %rd2, %rd15;
	ld.global.f32 	%f24, [%rd16];
	ld.global.f32 	%f25, [%rd12+8];
	fma.rn.f32 	%f26, %f24, %f25, %f23;
	add.s32 	%r29, %r26, 3;
	mul.wide.u32 	%rd17, %r29, 4;
	add.s64 	%rd18, %rd2, %rd17;
	ld.global.f32 	%f27, [%rd18];
	ld.global.f32 	%f28, [%rd12+12];
	fma.rn.f32 	%f29, %f27, %f28, %f26;
	add.s32 	%r30, %r26, 4;
	mul.wide.u32 	%rd19, %r30, 4;
	add.s64 	%rd20, %rd2, %rd19;
	ld.global.f32 	%f30, [%rd20];
	ld.global.f32 	%f31, [%rd12+16];
	fma.rn.f32 	%f32, %f30, %f31, %f29;
	add.s32 	%r31, %r26, 5;
	mul.wide.u32 	%rd21, %r31, 4;
	add.s64 	%rd22, %rd2, %rd21;
	ld.global.f32 	%f33, [%rd22];
	ld.global.f32 	%f34, [%rd12+20];
	fma.rn.f32 	%f35, %f33, %f34, %f32;
	add.s32 	%r32, %r26, 6;
	mul.wide.u32 	%rd23, %r32, 4;
	add.s64 	%rd24, %rd2, %rd23;
	ld.global.f32 	%f36, [%rd24];
	ld.global.f32 	%f37, [%rd12+24];
	fma.rn.f32 	%f38, %f36, %f37, %f35;
	add.s32 	%r33, %r26, 7;
	mul.wide.u32 	%rd25, %r33, 4;
	add.s64 	%rd26, %rd2, %rd25;
	ld.global.f32 	%f39, [%rd26];
	ld.global.f32 	%f40, [%rd12+28];
	fma.rn.f32 	%f41, %f39, %f40, %f38;
	add.s32 	%r34, %r26, 8;
	mul.wide.u32 	%rd27, %r34, 4;
	add.s64 	%rd28, %rd2, %rd27;
	ld.global.f32 	%f42, [%rd28];
	ld.global.f32 	%f43, [%rd12+32];
	fma.rn.f32 	%f44, %f42, %f43, %f41;
	add.s32 	%r35, %r26, 9;
	mul.wide.u32 	%rd29, %r35, 4;
	add.s64 	%rd30, %rd2, %rd29;
	ld.global.f32 	%f45, [%rd30];
	ld.global.f32 	%f46, [%rd12+36];
	fma.rn.f32 	%f47, %f45, %f46, %f44;
	add.s32 	%r36, %r26, 10;
	mul.wide.u32 	%rd31, %r36, 4;
	add.s64 	%rd32, %rd2, %rd31;
	ld.global.f32 	%f48, [%rd32];
	ld.global.f32 	%f49, [%rd12+40];
	fma.rn.f32 	%f50, %f48, %f49, %f47;
	add.s32 	%r37, %r26, 11;
	mul.wide.u32 	%rd33, %r37, 4;
	add.s64 	%rd34, %rd2, %rd33;
	ld.global.f32 	%f51, [%rd34];
	ld.global.f32 	%f52, [%rd12+44];
	fma.rn.f32 	%f53, %f51, %f52, %f50;
	add.s32 	%r38, %r26, 12;
	mul.wide.u32 	%rd35, %r38, 4;
	add.s64 	%rd36, %rd2, %rd35;
	ld.global.f32 	%f54, [%rd36];
	ld.global.f32 	%f55, [%rd12+48];
	fma.rn.f32 	%f56, %f54, %f55, %f53;
	add.s32 	%r39, %r26, 13;
	mul.wide.u32 	%rd37, %r39, 4;
	add.s64 	%rd38, %rd2, %rd37;
	ld.global.f32 	%f57, [%rd38];
	ld.global.f32 	%f58, [%rd12+52];
	fma.rn.f32 	%f59, %f57, %f58, %f56;
	add.s32 	%r40, %r26, 14;
	mul.wide.u32 	%rd39, %r40, 4;
	add.s64 	%rd40, %rd2, %rd39;
	ld.global.f32 	%f60, [%rd40];
	ld.global.f32 	%f61, [%rd12+56];
	fma.rn.f32 	%f62, %f60, %f61, %f59;
	add.s32 	%r41, %r26, 15;
	mul.wide.u32 	%rd41, %r41, 4;
	add.s64 	%rd42, %rd2, %rd41;
	ld.global.f32 	%f63, [%rd42];
	ld.global.f32 	%f64, [%rd12+60];
	fma.rn.f32 	%f111, %f63, %f64, %f62;
	add.s32 	%r54, %r54, 16;
	setp.ne.s32 	%p4, %r54, %r56;
	@%p4 bra 	$L__BB3_4;
$L__BB3_5:
	setp.eq.s32 	%p5, %r3, 0;
	@%p5 bra 	$L__BB3_14;
	and.b32  	%r8, %r20, 7;
	setp.lt.u32 	%p6, %r3, 8;
	@%p6 bra 	$L__BB3_8;
	add.s32 	%r42, %r56, %r2;
	mul.wide.u32 	%rd43, %r42, 4;
	add.s64 	%rd44, %rd2, %rd43;
	ld.global.f32 	%f66, [%rd44];
	mul.wide.u32 	%rd45, %r56, 4;
	add.s64 	%rd46, %rd1, %rd45;
	ld.global.f32 	%f67, [%rd46];
	fma.rn.f32 	%f68, %f66, %f67, %f111;
	add.s32 	%r43, %r42, 1;
	mul.wide.u32 	%rd47, %r43, 4;
	add.s64 	%rd48, %rd2, %rd47;
	ld.global.f32 	%f69, [%rd48];
	ld.global.f32 	%f70, [%rd46+4];
	fma.rn.f32 	%f71, %f69, %f70, %f68;
	add.s32 	%r44, %r42, 2;
	mul.wide.u32 	%rd49, %r44, 4;
	add.s64 	%rd50, %rd2, %rd49;
	ld.global.f32 	%f72, [%rd50];
	ld.global.f32 	%f73, [%rd46+8];
	fma.rn.f32 	%f74, %f72, %f73, %f71;
	add.s32 	%r45, %r42, 3;
	mul.wide.u32 	%rd51, %r45, 4;
	add.s64 	%rd52, %rd2, %rd51;
	ld.global.f32 	%f75, [%rd52];
	ld.global.f32 	%f76, [%rd46+12];
	fma.rn.f32 	%f77, %f75, %f76, %f74;
	add.s32 	%r46, %r42, 4;
	mul.wide.u32 	%rd53, %r46, 4;
	add.s64 	%rd54, %rd2, %rd53;
	ld.global.f32 	%f78, [%rd54];
	ld.global.f32 	%f79, [%rd46+16];
	fma.rn.f32 	%f80, %f78, %f79, %f77;
	add.s32 	%r47, %r42, 5;
	mul.wide.u32 	%rd55, %r47, 4;
	add.s64 	%rd56, %rd2, %rd55;
	ld.global.f32 	%f81, [%rd56];
	ld.global.f32 	%f82, [%rd46+20];
	fma.rn.f32 	%f83, %f81, %f82, %f80;
	add.s32 	%r48, %r42, 6;
	mul.wide.u32 	%rd57, %r48, 4;
	add.s64 	%rd58, %rd2, %rd57;
	ld.global.f32 	%f84, [%rd58];
	ld.global.f32 	%f85, [%rd46+24];
	fma.rn.f32 	%f86, %f84, %f85, %f83;
	add.s32 	%r49, %r42, 7;
	mul.wide.u32 	%rd59, %r49, 4;
	add.s64 	%rd60, %rd2, %rd59;
	ld.global.f32 	%f87, [%rd60];
	ld.global.f32 	%f88, [%rd46+28];
	fma.rn.f32 	%f111, %f87, %f88, %f86;
	add.s32 	%r56, %r56, 8;
$L__BB3_8:
	setp.eq.s32 	%p7, %r8, 0;
	@%p7 bra 	$L__BB3_14;
	and.b32  	%r11, %r20, 3;
	setp.lt.u32 	%p8, %r8, 4;
	@%p8 bra 	$L__BB3_11;
	add.s32 	%r50, %r56, %r2;
	mul.wide.u32 	%rd61, %r50, 4;
	add.s64 	%rd62, %rd2, %rd61;
	ld.global.f32 	%f90, [%rd62];
	mul.wide.u32 	%rd63, %r56, 4;
	add.s64 	%rd64, %rd1, %rd63;
	ld.global.f32 	%f91, [%rd64];
	fma.rn.f32 	%f92, %f90, %f91, %f111;
	add.s32 	%r51, %r50, 1;
	mul.wide.u32 	%rd65, %r51, 4;
	add.s64 	%rd66, %rd2, %rd65;
	ld.global.f32 	%f93, [%rd66];
	ld.global.f32 	%f94, [%rd64+4];
	fma.rn.f32 	%f95, %f93, %f94, %f92;
	add.s32 	%r52, %r50, 2;
	mul.wide.u32 	%rd67, %r52, 4;
	add.s64 	%rd68, %rd2, %rd67;
	ld.global.f32 	%f96, [%rd68];
	ld.global.f32 	%f97, [%rd64+8];
	fma.rn.f32 	%f98, %f96, %f97, %f95;
	add.s32 	%r53, %r50, 3;
	mul.wide.u32 	%rd69, %r53, 4;
	add.s64 	%rd70, %rd2, %rd69;
	ld.global.f32 	%f99, [%rd70];
	ld.global.f32 	%f100, [%rd64+12];
	fma.rn.f32 	%f111, %f99, %f100, %f98;
	add.s32 	%r56, %r56, 4;
$L__BB3_11:
	setp.eq.s32 	%p9, %r11, 0;
	@%p9 bra 	$L__BB3_14;
	mul.wide.u32 	%rd71, %r56, 4;
	add.s64 	%rd77, %rd1, %rd71;
	add.s32 	%r59, %r56, %r2;
	neg.s32 	%r58, %r11;
$L__BB3_13:
	.pragma "nounroll";
	mul.wide.u32 	%rd72, %r59, 4;
	add.s64 	%rd73, %rd2, %rd72;
	ld.global.f32 	%f101, [%rd73];
	ld.global.f32 	%f102, [%rd77];
	fma.rn.f32 	%f111, %f101, %f102, %f111;
	add.s64 	%rd77, %rd77, 4;
	add.s32 	%r59, %r59, 1;
	add.s32 	%r58, %r58, 1;
	setp.ne.s32 	%p10, %r58, 0;
	@%p10 bra 	$L__BB3_13;
$L__BB3_14:
	cvta.to.global.u64 	%rd74, %rd6;
	mul.wide.u32 	%rd75, %r1, 4;
	add.s64 	%rd76, %rd74, %rd75;
	st.global.f32 	[%rd76], %f111;
$L__BB3_15:
	ret;

}
	// .globl	_Z13matMultvec2_kPfS_S_i
.visible .entry _Z13matMultvec2_kPfS_S_i(
	.param .u64 .ptr .align 1 _Z13matMultvec2_kPfS_S_i_param_0,
	.param .u64 .ptr .align 1 _Z13matMultvec2_kPfS_S_i_param_1,
	.param .u64 .ptr .align 1 _Z13matMultvec2_kPfS_S_i_param_2,
	.param .u32 _Z13matMultvec2_kPfS_S_i_param_3
)
{
	.reg .pred 	%p<12>;
	.reg .b32 	%r<114>;
	.reg .b32 	%f<117>;
	.reg .b64 	%rd<80>;

	ld.param.u64 	%rd11, [_Z13matMultvec2_kPfS_S_i_param_0];
	ld.param.u64 	%rd12, [_Z13matMultvec2_kPfS_S_i_param_1];
	ld.param.u64 	%rd10, [_Z13matMultvec2_kPfS_S_i_param_2];
	ld.param.u32 	%r69, [_Z13matMultvec2_kPfS_S_i_param_3];
	cvta.to.global.u64 	%rd1, %rd11;
	cvta.to.global.u64 	%rd2, %rd12;
	mov.u32 	%r70, %ctaid.x;
	mov.u32 	%r71, %ntid.x;
	mul.lo.s32 	%r1, %r70, %r71;
	mov.u32 	%r2, %tid.x;
	add.s32 	%r3, %r1, %r2;
	setp.ge.u32 	%p1, %r3, %r69;
	setp.lt.s32 	%p2, %r69, 1;
	or.pred  	%p3, %p1, %p2;
	@%p3 bra 	$L__BB4_13;
	cvta.to.global.u64 	%rd13, %rd10;
	mul.wide.u32 	%rd14, %r3, 4;
	add.s64 	%rd3, %rd13, %rd14;
	add.s32 	%r73, %r69, -1;
	setp.lt.u32 	%p4, %r73, 15;
	mov.b32 	%r110, 0;
	@%p4 bra 	$L__BB4_4;
	and.b32  	%r74, %r69, 2147483632;
	neg.s32 	%r108, %r74;
	add.s32 	%r75, %r2, %r69;
	add.s32 	%r107, %r75, %r1;
	shl.b32 	%r76, %r69, 1;
	add.s32 	%r106, %r3, %r76;
	mad.lo.s32 	%r105, %r69, 3, %r3;
	shl.b32 	%r77, %r69, 2;
	add.s32 	%r104, %r3, %r77;
	mad.lo.s32 	%r103, %r69, 5, %r3;
	mad.lo.s32 	%r102, %r69, 6, %r3;
	mad.lo.s32 	%r101, %r69, 7, %r3;
	shl.b32 	%r78, %r69, 3;
	add.s32 	%r100, %r3, %r78;
	mad.lo.s32 	%r99, %r69, 9, %r3;
	mad.lo.s32 	%r98, %r69, 10, %r3;
	mad.lo.s32 	%r97, %r69, 11, %r3;
	mad.lo.s32 	%r96, %r69, 12, %r3;
	mad.lo.s32 	%r95, %r69, 13, %r3;
	mad.lo.s32 	%r94, %r69, 14, %r3;
	mad.lo.s32 	%r93, %r69, 15, %r3;
	add.s64 	%rd78, %rd1, 32;
	mov.u32 	%r92, %r3;
$L__BB4_3:
	.pragma "nounroll";
	and.b32  	%r110, %r69, 2147483632;
	mul.wide.u32 	%rd15, %r92, 4;
	add.s64 	%rd16, %rd2, %rd15;
	ld.global.f32 	%f1, [%rd16];
	ld.global.f32 	%f2, [%rd3];
	mul.f32 	%f3, %f1, %f2;
	atom.global.add.f32 	%f4, [%rd78+-32], %f3;
	mul.wide.u32 	%rd17, %r107, 4;
	add.s64 	%rd18, %rd2, %rd17;
	ld.global.f32 	%f5, [%rd18];
	ld.global.f32 	%f6, [%rd3];
	mul.f32 	%f7, %f5, %f6;
	atom.global.add.f32 	%f8, [%rd78+-28], %f7;
	mul.wide.u32 	%rd19, %r106, 4;
	add.s64 	%rd20, %rd2, %rd19;
	ld.global.f32 	%f9, [%rd20];
	ld.global.f32 	%f10, [%rd3];
	mul.f32 	%f11, %f9, %f10;
	atom.global.add.f32 	%f12, [%rd78+-24], %f11;
	mul.wide.u32 	%rd21, %r105, 4;
	add.s64 	%rd22, %rd2, %rd21;
	ld.global.f32 	%f13, [%rd22];
	ld.global.f32 	%f14, [%rd3];
	mul.f32 	%f15, %f13, %f14;
	atom.global.add.f32 	%f16, [%rd78+-20], %f15;
	mul.wide.u32 	%rd23, %r104, 4;
	add.s64 	%rd24, %rd2, %rd23;
	ld.global.f32 	%f17, [%rd24];
	ld.global.f32 	%f18, [%rd3];
	mul.f32 	%f19, %f17, %f18;
	atom.global.add.f32 	%f20, [%rd78+-16], %f19;
	mul.wide.u32 	%rd25, %r103, 4;
	add.s64 	%rd26, %rd2, %rd25;
	ld.global.f32 	%f21, [%rd26];
	ld.global.f32 	%f22, [%rd3];
	mul.f32 	%f23, %f21, %f22;
	atom.global.add.f32 	%f24, [%rd78+-12], %f23;
	mul.wide.u32 	%rd27, %r102, 4;
	add.s64 	%rd28, %rd2, %rd27;
	ld.global.f32 	%f25, [%rd28];
	ld.global.f32 	%f26, [%rd3];
	mul.f32 	%f27, %f25, %f26;
	atom.global.add.f32 	%f28, [%rd78+-8], %f27;
	mul.wide.u32 	%rd29, %r101, 4;
	add.s64 	%rd30, %rd2, %rd29;
	ld.global.f32 	%f29, [%rd30];
	ld.global.f32 	%f30, [%rd3];
	mul.f32 	%f31, %f29, %f30;
	atom.global.add.f32 	%f32, [%rd78+-4], %f31;
	mul.wide.u32 	%rd31, %r100, 4;
	add.s64 	%rd32, %rd2, %rd31;
	ld.global.f32 	%f33, [%rd32];
	ld.global.f32 	%f34, [%rd3];
	mul.f32 	%f35, %f33, %f34;
	atom.global.add.f32 	%f36, [%rd78], %f35;
	mul.wide.u32 	%rd33, %r99, 4;
	add.s64 	%rd34, %rd2, %rd33;
	ld.global.f32 	%f37, [%rd34];
	ld.global.f32 	%f38, [%rd3];
	mul.f32 	%f39, %f37, %f38;
	atom.global.add.f32 	%f40, [%rd78+4], %f39;
	mul.wide.u32 	%rd35, %r98, 4;
	add.s64 	%rd36, %rd2, %rd35;
	ld.global.f32 	%f41, [%rd36];
	ld.global.f32 	%f42, [%rd3];
	mul.f32 	%f43, %f41, %f42;
	atom.global.add.f32 	%f44, [%rd78+8], %f43;
	mul.wide.u32 	%rd37, %r97, 4;
	add.s64 	%rd38, %rd2, %rd37;
	ld.global.f32 	%f45, [%rd38];
	ld.global.f32 	%f46, [%rd3];
	mul.f32 	%f47, %f45, %f46;
	atom.global.add.f32 	%f48, [%rd78+12], %f47;
	mul.wide.u32 	%rd39, %r96, 4;
	add.s64 	%rd40, %rd2, %rd39;
	ld.global.f32 	%f49, [%rd40];
	ld.global.f32 	%f50, [%rd3];
	mul.f32 	%f51, %f49, %f50;
	atom.global.add.f32 	%f52, [%rd78+16], %f51;
	mul.wide.u32 	%rd41, %r95, 4;
	add.s64 	%rd42, %rd2, %rd41;
	ld.global.f32 	%f53, [%rd42];
	ld.global.f32 	%f54, [%rd3];
	mul.f32 	%f55, %f53, %f54;
	atom.global.add.f32 	%f56, [%rd78+20], %f55;
	mul.wide.u32 	%rd43, %r94, 4;
	add.s64 	%rd44, %rd2, %rd43;
	ld.global.f32 	%f57, [%rd44];
	ld.global.f32 	%f58, [%rd3];
	mul.f32 	%f59, %f57, %f58;
	atom.global.add.f32 	%f60, [%rd78+24], %f59;
	mul.wide.u32 	%rd45, %r93, 4;
	add.s64 	%rd46, %rd2, %rd45;
	ld.global.f32 	%f61, [%rd46];
	ld.global.f32 	%f62, [%rd3];
	mul.f32 	%f63, %f61, %f62;
	atom.global.add.f32 	%f64, [%rd78+28], %f63;
	add.s32 	%r108, %r108, 16;
	shl.b32 	%r79, %r69, 4;
	add.s32 	%r107, %r107, %r79;
	add.s32 	%r106, %r106, %r79;
	add.s32 	%r105, %r105, %r79;
	add.s32 	%r104, %r104, %r79;
	add.s32 	%r103, %r103, %r79;
	add.s32 	%r102, %r102, %r79;
	add.s32 	%r101, %r101, %r79;
	add.s32 	%r100, %r100, %r79;
	add.s32 	%r99, %r99, %r79;
	add.s32 	%r98, %r98, %r79;
	add.s32 	%r97, %r97, %r79;
	add.s32 	%r96, %r96, %r79;
	add.s32 	%r95, %r95, %r79;
	add.s32 	%r94, %r94, %r79;
	add.s32 	%r93, %r93, %r79;
	add.s32 	%r92, %r92, %r79;
	add.s64 	%rd78, %rd78, 64;
	setp.ne.s32 	%p5, %r108, 0;
	@%p5 bra 	$L__BB4_3;
$L__BB4_4:
	and.b32  	%r56, %r69, 15;
	setp.eq.s32 	%p6, %r56, 0;
	@%p6 bra 	$L__BB4_13;
	and.b32  	%r57, %r69, 7;
	setp.lt.u32 	%p7, %r56, 8;
	@%p7 bra 	$L__BB4_7;
	mul.wide.u32 	%rd47, %r110, 4;
	add.s64 	%rd48, %rd1, %rd47;
	mad.lo.s32 	%r80, %r110, %r69, %r3;
	mul.wide.u32 	%rd49, %r80, 4;
	add.s64 	%rd50, %rd2, %rd49;
	ld.global.f32 	%f65, [%rd50];
	ld.global.f32 	%f66, [%rd3];
	mul.f32 	%f67, %f65, %f66;
	atom.global.add.f32 	%f68, [%rd48], %f67;
	add.s32 	%r81, %r80, %r69;
	mul.wide.u32 	%rd51, %r81, 4;
	add.s64 	%rd52, %rd2, %rd51;
	ld.global.f32 	%f69, [%rd52];
	ld.global.f32 	%f70, [%rd3];
	mul.f32 	%f71, %f69, %f70;
	atom.global.add.f32 	%f72, [%rd48+4], %f71;
	add.s32 	%r82, %r81, %r69;
	mul.wide.u32 	%rd53, %r82, 4;
	add.s64 	%rd54, %rd2, %rd53;
	ld.global.f32 	%f73, [%rd54];
	ld.global.f32 	%f74, [%rd3];
	mul.f32 	%f75, %f73, %f74;
	atom.global.add.f32 	%f76, [%rd48+8], %f75;
	add.s32 	%r83, %r82, %r69;
	mul.wide.u32 	%rd55, %r83, 4;
	add.s64 	%rd56, %rd2, %rd55;
	ld.global.f32 	%f77, [%rd56];
	ld.global.f32 	%f78, [%rd3];
	mul.f32 	%f79, %f77, %f78;
	atom.global.add.f32 	%f80, [%rd48+12], %f79;
	add.s32 	%r84, %r83, %r69;
	mul.wide.u32 	%rd57, %r84, 4;
	add.s64 	%rd58, %rd2, %rd57;
	ld.global.f32 	%f81, [%rd58];
	ld.global.f32 	%f82, [%rd3];
	mul.f32 	%f83, %f81, %f82;
	atom.global.add.f32 	%f84, [%rd48+16], %f83;
	add.s32 	%r85, %r84, %r69;
	mul.wide.u32 	%rd59, %r85, 4;
	add.s64 	%rd60, %rd2, %rd59;
	ld.global.f32 	%f85, [%rd60];
	ld.global.f32 	%f86, [%rd3];
	mul.f32 	%f87, %f85, %f86;
	atom.global.add.f32 	%f88, [%rd48+20], %f87;
	add.s32 	%r86, %r85, %r69;
	mul.wide.u32 	%rd61, %r86, 4;
	add.s64 	%rd62, %rd2, %rd61;
	ld.global.f32 	%f89, [%rd62];
	ld.global.f32 	%f90, [%rd3];
	mul.f32 	%f91, %f89, %f90;
	atom.global.add.f32 	%f92, [%rd48+24], %f91;
	add.s32 	%r87, %r86, %r69;
	mul.wide.u32 	%rd63, %r87, 4;
	add.s64 	%rd64, %rd2, %rd63;
	ld.global.f32 	%f93, [%rd64];
	ld.global.f32 	%f94, [%rd3];
	mul.f32 	%f95, %f93, %f94;
	atom.global.add.f32 	%f96, [%rd48+28], %f95;
	add.s32 	%r110, %r110, 8;
$L__BB4_7:
	setp.eq.s32 	%p8, %r57, 0;
	@%p8 bra 	$L__BB4_13;
	and.b32  	%r60, %r69, 3;
	setp.lt.u32 	%p9, %r57, 4;
	@%p9 bra 	$L__BB4_10;
	mul.wide.u32 	%rd65, %r110, 4;
	add.s64 	%rd66, %rd1, %rd65;
	mad.lo.s32 	%r88, %r110, %r69, %r3;
	mul.wide.u32 	%rd67, %r88, 4;
	add.s64 	%rd68, %rd2, %rd67;
	ld.global.f32 	%f97, [%rd68];
	ld.global.f32 	%f98, [%rd3];
	mul.f32 	%f99, %f97, %f98;
	atom.global.add.f32 	%f100, [%rd66], %f99;
	add.s32 	%r89, %r88, %r69;
	mul.wide.u32 	%rd69, %r89, 4;
	add.s64 	%rd70, %rd2, %rd69;
	ld.global.f32 	%f101, [%rd70];
	ld.global.f32 	%f102, [%rd3];
	mul.f32 	%f103, %f101, %f102;
	atom.global.add.f32 	%f104, [%rd66+4], %f103;
	add.s32 	%r90, %r89, %r69;
	mul.wide.u32 	%rd71, %r90, 4;
	add.s64 	%rd72, %rd2, %rd71;
	ld.global.f32 	%f105, [%rd72];
	ld.global.f32 	%f106, [%rd3];
	mul.f32 	%f107, %f105, %f106;
	atom.global.add.f32 	%f108, [%rd66+8], %f107;
	add.s32 	%r91, %r90, %r69;
	mul.wide.u32 	%rd73, %r91, 4;
	add.s64 	%rd74, %rd2, %rd73;
	ld.global.f32 	%f109, [%rd74];
	ld.global.f32 	%f110, [%rd3];
	mul.f32 	%f111, %f109, %f110;
	atom.global.add.f32 	%f112, [%rd66+12], %f111;
	add.s32 	%r110, %r110, 4;
$L__BB4_10:
	setp.eq.s32 	%p10, %r60, 0;
	@%p10 bra 	$L__BB4_13;
	mad.lo.s32 	%r113, %r110, %r69, %r3;
	mul.wide.u32 	%rd75, %r110, 4;
	add.s64 	%rd79, %rd1, %rd75;
	neg.s32 	%r112, %r60;
$L__BB4_12:
	.pragma "nounroll";
	mul.wide.u32 	%rd76, %r113, 4;
	add.s64 	%rd77, %rd2, %rd76;
	ld.global.f32 	%f113, [%rd77];
	ld.global.f32 	%f114, [%rd3];
	mul.f32 	%f115, %f113, %f114;
	atom.global.add.f32 	%f116, [%rd79], %f115;
	add.s32 	%r113, %r113, %r69;
	add.s64 	%rd79, %rd79, 4;
	add.s32 	%r112, %r112, 1;
	setp.ne.s32 	%p11, %r112, 0;
	@%p11 bra 	$L__BB4_12;
$L__BB4_13:
	ret;

}


// ===== COMPILED SASS (sm_100) =====

	.target	sm_100

	.elftype	@"ET_EXEC"


//--------------------- .note.nv.tkinfo           --------------------------
	.section	.note.nv.tkinfo,"",@"SHT_NOTE"
	.sectionflags	@"SHF_NOTE_NV_TKINFO"
	.tkinfo
        /*0018*/ 	.word	0x00000002
        /*0030*/ 	.string	""
        /*0030*/ 	.string	"ptxas"
        /*0030*/ 	.string	"Cuda compilation tools, release 13.0, V13.0.88"
        /*0030*/ 	.string	"Build cuda_13.0.r13.0/compiler.36424714_0"
        /*0030*/ 	.string	"-arch sm_100 -m 64 "



//--------------------- .note.nv.cuinfo           --------------------------
	.section	.note.nv.cuinfo,"",@"SHT_NOTE"
	.sectionflags	@"SHF_NOTE_NV_CUINFO"
        /*0018*/ 	.short	0x0002
        /*001a*/ 	.short	0x0064
        /*001c*/ 	.short	0x0082
	.zero		2


//--------------------- .nv.info                  --------------------------
	.section	.nv.info,"",@"SHT_CUDA_INFO"
	.align	4


	//----- nvinfo : EIATTR_REGCOUNT
	.align		4
        /*0000*/ 	.byte	0x04, 0x2f
        /*0002*/ 	.short	(.L_1 - .L_0)
	.align		4
.L_0:
        /*0004*/ 	.word	index@(_Z11matMul_ex_kPfS_S_)
        /*0008*/ 	.word	0x00000020


	//----- nvinfo : EIATTR_FRAME_SIZE
	.align		4
.L_1:
        /*000c*/ 	.byte	0x04, 0x11
        /*000e*/ 	.short	(.L_3 - .L_2)
	.align		4
.L_2:
        /*0010*/ 	.word	index@(_Z11matMul_ex_kPfS_S_)
        /*0014*/ 	.word	0x00000000


	//----- nvinfo : EIATTR_REGCOUNT
	.align		4
.L_3:
        /*0018*/ 	.byte	0x04, 0x2f
        /*001a*/ 	.short	(.L_5 - .L_4)
	.align		4
.L_4:
        /*001c*/ 	.word	index@(_Z11matMul_1a_kPfS_S_)
        /*0020*/ 	.word	0x0000001e


	//----- nvinfo : EIATTR_FRAME_SIZE
	.align		4
.L_5:
        /*0024*/ 	.byte	0x04, 0x11
        /*0026*/ 	.short	(.L_7 - .L_6)
	.align		4
.L_6:
        /*0028*/ 	.word	index@(_Z11matMul_1a_kPfS_S_)
        /*002c*/ 	.word	0x00000000


	//----- nvinfo : EIATTR_REGCOUNT
	.align		4
.L_7:
        /*0030*/ 	.byte	0x04, 0x2f
        /*0032*/ 	.short	(.L_9 - .L_8)
	.align		4
.L_8:
        /*0034*/ 	.word	index@(_Z11matMul_1b_kPfS_S_)
        /*0038*/ 	.word	0x00000020


	//----- nvinfo : EIATTR_FRAME_SIZE
	.align		4
.L_9:
        /*003c*/ 	.byte	0x04, 0x11
        /*003e*/ 	.short	(.L_11 - .L_10)
	.align		4
.L_10:
        /*0040*/ 	.word	index@(_Z11matMul_1b_kPfS_S_)
        /*0044*/ 	.word	0x00000000


	//----- nvinfo : EIATTR_REGCOUNT
	.align		4
.L_11:
        /*0048*/ 	.byte	0x04, 0x2f
        /*004a*/ 	.short	(.L_13 - .L_12)
	.align		4
.L_12:
        /*004c*/ 	.word	index@(_Z13matMultvec1_kPfS_S_i)
        /*0050*/ 	.word	0x00000020


	//----- nvinfo : EIATTR_FRAME_SIZE
	.align		4
.L_13:
        /*0054*/ 	.byte	0x04, 0x11
        /*0056*/ 	.short	(.L_15 - .L_14)
	.align		4
.L_14:
        /*0058*/ 	.word	index@(_Z13matMultvec1_kPfS_S_i)
        /*005c*/ 	.word	0x00000000


	//----- nvinfo : EIATTR_REGCOUNT
	.align		4
.L_15:
        /*0060*/ 	.byte	0x04, 0x2f
        /*0062*/ 	.short	(.L_17 - .L_16)
	.align		4
.L_16:
        /*0064*/ 	.word	index@(_Z13matMultvec2_kPfS_S_i)
        /*0068*/ 	.word	0x00000020


	//----- nvinfo : EIATTR_FRAME_SIZE
	.align		4
.L_17:
        /*006c*/ 	.byte	0x04, 0x11
        /*006e*/ 	.short	(.L_19 - .L_18)
	.align		4
.L_18:
        /*0070*/ 	.word	index@(_Z13matMultvec2_kPfS_S_i)
        /*0074*/ 	.word	0x00000000


	//----- nvinfo : EIATTR_MIN_STACK_SIZE
	.align		4
.L_19:
        /*0078*/ 	.byte	0x04, 0x12
        /*007a*/ 	.short	(.L_21 - .L_20)
	.align		4
.L_20:
        /*007c*/ 	.word	index@(_Z13matMultvec2_kPfS_S_i)
        /*0080*/ 	.word	0x00000000


	//----- nvinfo : EIATTR_MIN_STACK_SIZE
	.align		4
.L_21:
        /*0084*/ 	.byte	0x04, 0x12
        /*0086*/ 	.short	(.L_23 - .L_22)
	.align		4
.L_22:
        /*0088*/ 	.word	index@(_Z13matMultvec1_kPfS_S_i)
        /*008c*/ 	.word	0x00000000


	//----- nvinfo : EIATTR_MIN_STACK_SIZE
	.align		4
.L_23:
        /*0090*/ 	.byte	0x04, 0x12
        /*0092*/ 	.short	(.L_25 - .L_24)
	.align		4
.L_24:
        /*0094*/ 	.word	index@(_Z11matMul_1b_kPfS_S_)
        /*0098*/ 	.word	0x00000000


	//----- nvinfo : EIATTR_MIN_STACK_SIZE
	.align		4
.L_25:
        /*009c*/ 	.byte	0x04, 0x12
        /*009e*/ 	.short	(.L_27 - .L_26)
	.align		4
.L_26:
        /*00a0*/ 	.word	index@(_Z11matMul_1a_kPfS_S_)
        /*00a4*/ 	.word	0x00000000


	//----- nvinfo : EIATTR_MIN_STACK_SIZE
	.align		4
.L_27:
        /*00a8*/ 	.byte	0x04, 0x12
        /*00aa*/ 	.short	(.L_29 - .L_28)
	.align		4
.L_28:
        /*00ac*/ 	.word	index@(_Z11matMul_ex_kPfS_S_)
        /*00b0*/ 	.word	0x00000000
.L_29:


//--------------------- .nv.compat                --------------------------
	.section	.nv.compat,"",@"SHT_CUDA_COMPAT_INFO"
	.align	4
        /*0000*/ 	.byte	0x02, 0x09, 0x00, 0x00, 0x02, 0x02, 0x01, 0x00, 0x02, 0x05, 0x05, 0x00, 0x03, 0x07, 0x01, 0x01
        /*0010*/ 	.byte	0x02, 0x03, 0x00, 0x00, 0x02, 0x06, 0x01, 0x00, 0x04, 0x0b, 0x08, 0x00, 0x09, 0x00, 0x00, 0x00
        /*0020*/ 	.byte	0x00, 0x00, 0x00, 0x00


//--------------------- .nv.info._Z13matMultvec2_kPfS_S_i --------------------------
	.section	.nv.info._Z13matMultvec2_kPfS_S_i,"",@"SHT_CUDA_INFO"
	.sectionflags	@""
	.align	4


	//----- nvinfo : EIATTR_CUDA_API_VERSION
	.align		4
        /*0000*/ 	.byte	0x04, 0x37
        /*0002*/ 	.short	(.L_31 - .L_30)
.L_30:
        /*0004*/ 	.word	0x00000082


	//----- nvinfo : EIATTR_KPARAM_INFO
	.align		4
.L_31:
        /*0008*/ 	.byte	0x04, 0x17
        /*000a*/ 	.short	(.L_33 - .L_32)
.L_32:
        /*000c*/ 	.word	0x00000000
        /*0010*/ 	.short	0x0003
        /*0012*/ 	.short	0x0018
        /*0014*/ 	.byte	0x00, 0xf0, 0x11, 0x00


	//----- nvinfo : EIATTR_KPARAM_INFO
	.align		4
.L_33:
        /*0018*/ 	.byte	0x04, 0x17
        /*001a*/ 	.short	(.L_35 - .L_34)
.L_34:
        /*001c*/ 	.word	0x00000000
        /*0020*/ 	.short	0x0002
        /*0022*/ 	.short	0x0010
        /*0024*/ 	.byte	0x00, 0xf5, 0x21, 0x00


	//----- nvinfo : EIATTR_KPARAM_INFO
	.align		4
.L_35:
        /*0028*/ 	.byte	0x04, 0x17
        /*002a*/ 	.short	(.L_37 - .L_36)
.L_36:
        /*002c*/ 	.word	0x00000000
        /*0030*/ 	.short	0x0001
        /*0032*/ 	.short	0x0008
        /*0034*/ 	.byte	0x00, 0xf5, 0x21, 0x00


	//----- nvinfo : EIATTR_KPARAM_INFO
	.align		4
.L_37:
        /*0038*/ 	.byte	0x04, 0x17
        /*003a*/ 	.short	(.L_39 - .L_38)
.L_38:
        /*003c*/ 	.word	0x00000000
        /*0040*/ 	.short	0x0000
        /*0042*/ 	.short	0x0000
        /*0044*/ 	.byte	0x00, 0xf5, 0x21, 0x00


	//----- nvinfo : EIATTR_SPARSE_MMA_MASK
	.align		4
.L_39:
        /*0048*/ 	.byte	0x03, 0x50
        /*004a*/ 	.short	0x0000


	//----- nvinfo : EIATTR_MAXREG_COUNT
	.align		4
        /*004c*/ 	.byte	0x03, 0x1b
        /*004e*/ 	.short	0x00ff


	//----- nvinfo : EIATTR_MERCURY_ISA_VERSION
	.align		4
        /*0050*/ 	.byte	0x03, 0x5f
        /*0052*/ 	.short	0x0101


	//----- nvinfo : EIATTR_VRC_CTA_INIT_COUNT
	.align		4
        /*0054*/ 	.byte	0x02, 0x4a
	.zero		1
	.zero		1


	//----- nvinfo : EIATTR_EXIT_INSTR_OFFSETS
	.align		4
        /*0058*/ 	.byte	0x04, 0x1c
        /*005a*/ 	.short	(.L_41 - .L_40)


	//   ....[0]....
.L_40:
        /*005c*/ 	.word	0x00000090


	//   ....[1]....
        /*0060*/ 	.word	0x00000900


	//   ....[2]....
        /*0064*/ 	.word	0x00000c90


	//   ....[3]....
        /*0068*/ 	.word	0x00000ea0


	//   ....[4]....
        /*006c*/ 	.word	0x00000fe0


	//----- nvinfo : EIATTR_CBANK_PARAM_SIZE
	.align		4
.L_41:
        /*0070*/ 	.byte	0x03, 0x19
        /*0072*/ 	.short	0x001c


	//----- nvinfo : EIATTR_PARAM_CBANK
	.align		4
        /*0074*/ 	.byte	0x04, 0x0a
        /*0076*/ 	.short	(.L_43 - .L_42)
	.align		4
.L_42:
        /*0078*/ 	.word	index@(.nv.constant0._Z13matMultvec2_kPfS_S_i)
        /*007c*/ 	.short	0x0380
        /*007e*/ 	.short	0x001c


	//----- nvinfo : EIATTR_SW_WAR
	.align		4
.L_43:
        /*0080*/ 	.byte	0x04, 0x36
        /*0082*/ 	.short	(.L_45 - .L_44)
.L_44:
        /*0084*/ 	.word	0x00000008
.L_45:


//--------------------- .nv.info._Z13matMultvec1_kPfS_S_i --------------------------
	.section	.nv.info._Z13matMultvec1_kPfS_S_i,"",@"SHT_CUDA_INFO"
	.sectionflags	@""
	.align	4


	//----- nvinfo : EIATTR_CUDA_API_VERSION
	.align		4
        /*0000*/ 	.byte	0x04, 0x37
        /*0002*/ 	.short	(.L_47 - .L_46)
.L_46:
        /*0004*/ 	.word	0x00000082


	//----- nvinfo : EIATTR_KPARAM_INFO
	.align		4
.L_47:
        /*0008*/ 	.byte	0x04, 0x17
        /*000a*/ 	.short	(.L_49 - .L_48)
.L_48:
        /*000c*/ 	.word	0x00000000
        /*0010*/ 	.short	0x0003
        /*0012*/ 	.short	0x0018
        /*0014*/ 	.byte	0x00, 0xf0, 0x11, 0x00


	//----- nvinfo : EIATTR_KPARAM_INFO
	.align		4
.L_49:
        /*0018*/ 	.byte	0x04, 0x17
        /*001a*/ 	.short	(.L_51 - .L_50)
.L_50:
        /*001c*/ 	.word	0x00000000
        /*0020*/ 	.short	0x0002
        /*0022*/ 	.short	0x0010
        /*0024*/ 	.byte	0x00, 0xf5, 0x21, 0x00


	//----- nvinfo : EIATTR_KPARAM_INFO
	.align		4
.L_51:
        /*0028*/ 	.byte	0x04, 0x17
        /*002a*/ 	.short	(.L_53 - .L_52)
.L_52:
        /*002c*/ 	.word	0x00000000
        /*0030*/ 	.short	0x0001
        /*0032*/ 	.short	0x0008
        /*0034*/ 	.byte	0x00, 0xf5, 0x21, 0x00


	//----- nvinfo : EIATTR_KPARAM_INFO
	.align		4
.L_53:
        /*0038*/ 	.byte	0x04, 0x17
        /*003a*/ 	.short	(.L_55 - .L_54)
.L_54:
        /*003c*/ 	.word	0x00000000
        /*0040*/ 	.short	0x0000
        /*0042*/ 	.short	0x0000
        /*0044*/ 	.byte	0x00, 0xf5, 0x21, 0x00


	//----- nvinfo : EIATTR_SPARSE_MMA_MASK
	.align		4
.L_55:
        /*0048*/ 	.byte	0x03, 0x50
        /*004a*/ 	.short	0x0000


	//----- nvinfo : EIATTR_MAXREG_COUNT
	.align		4
        /*004c*/ 	.byte	0x03, 0x1b
        /*004e*/ 	.short	0x00ff


	//----- nvinfo : EIATTR_MERCURY_ISA_VERSION
	.align		4
        /*0050*/ 	.byte	0x03, 0x5f
        /*0052*/ 	.short	0x0101


	//----- nvinfo : EIATTR_VRC_CTA_INIT_COUNT
	.align		4
        /*0054*/ 	.byte	0x02, 0x4a
	.zero		1
	.zero		1


	//----- nvinfo : EIATTR_EXIT_INSTR_OFFSETS
	.align		4
        /*0058*/ 	.byte	0x04, 0x1c
        /*005a*/ 	.short	(.L_57 - .L_56)


	//   ....[0]....
.L_56:
        /*005c*/ 	.word	0x00000070


	//   ....[1]....
        /*0060*/ 	.word	0x00000d10


	//----- nvinfo : EIATTR_CBANK_PARAM_SIZE
	.align		4
.L_57:
        /*0064*/ 	.byte	0x03, 0x19
        /*0066*/ 	.short	0x001c


	//----- nvinfo : EIATTR_PARAM_CBANK
	.align		4
        /*0068*/ 	.byte	0x04, 0x0a
        /*006a*/ 	.short	(.L_59 - .L_58)
	.align		4
.L_58:
        /*006c*/ 	.word	index@(.nv.constant0._Z13matMultvec1_kPfS_S_i)
        /*0070*/ 	.short	0x0380
        /*0072*/ 	.short	0x001c


	//----- nvinfo : EIATTR_SW_WAR
	.align		4
.L_59:
        /*0074*/ 	.byte	0x04, 0x36
        /*0076*/ 	.short	(.L_61 - .L_60)
.L_60:
        /*0078*/ 	.word	0x00000008
.L_61:


//--------------------- .nv.info._Z11matMul_1b_kPfS_S_ --------------------------
	.section	.nv.info._Z11matMul_1b_kPfS_S_,"",@"SHT_CUDA_INFO"
	.sectionflags	@""
	.align	4


	//----- nvinfo : EIATTR_CUDA_API_VERSION
	.align		4
        /*0000*/ 	.byte	0x04, 0x37
        /*0002*/ 	.short	(.L_63 - .L_62)
.L_62:
        /*0004*/ 	.word	0x00000082


	//----- nvinfo : EIATTR_KPARAM_INFO
	.align		4
.L_63:
        /*0008*/ 	.byte	0x04, 0x17
        /*000a*/ 	.short	(.L_65 - .L_64)
.L_64:
        /*000c*/ 	.word	0x00000000
        /*0010*/ 	.short	0x0002
        /*0012*/ 	.short	0x0010
        /*0014*/ 	.byte	0x00, 0xf5, 0x21, 0x00


	//----- nvinfo : EIATTR_KPARAM_INFO
	.align		4
.L_65:
        /*0018*/ 	.byte	0x04, 0x17
        /*001a*/ 	.short	(.L_67 - .L_66)
.L_66:
        /*001c*/ 	.word	0x00000000
        /*0020*/ 	.short	0x0001
        /*0022*/ 	.short	0x0008
        /*0024*/ 	.byte	0x00, 0xf5, 0x21, 0x00


	//----- nvinfo : EIATTR_KPARAM_INFO
	.align		4
.L_67:
        /*0028*/ 	.byte	0x04, 0x17
        /*002a*/ 	.short	(.L_69 - .L_68)
.L_68:
        /*002c*/ 	.word	0x00000000
        /*0030*/ 	.short	0x0000
        /*0032*/ 	.short	0x0000
        /*0034*/ 	.byte	0x00, 0xf5, 0x21, 0x00


	//----- nvinfo : EIATTR_SPARSE_MMA_MASK
	.align		4
.L_69:
        /*0038*/ 	.byte	0x03, 0x50
        /*003a*/ 	.short	0x0000


	//----- nvinfo : EIATTR_MAXREG_COUNT
	.align		4
        /*003c*/ 	.byte	0x03, 0x1b
        /*003e*/ 	.short	0x00ff


	//----- nvinfo : EIATTR_MERCURY_ISA_VERSION
	.align		4
        /*0040*/ 	.byte	0x03, 0x5f
        /*0042*/ 	.short	0x0101


	//----- nvinfo : EIATTR_VRC_CTA_INIT_COUNT
	.align		4
        /*0044*/ 	.byte	0x02, 0x4a
	.zero		1
	.zero		1


	//----- nvinfo : EIATTR_EXIT_INSTR_OFFSETS
	.align		4
        /*0048*/ 	.byte	0x04, 0x1c
        /*004a*/ 	.short	(.L_71 - .L_70)


	//   ....[0]....
.L_70:
        /*004c*/ 	.word	0x00000060


	//   ....[1]....
        /*0050*/ 	.word	0x00000ea0


	//----- nvinfo : EIATTR_CBANK_PARAM_SIZE
	.align		4
.L_71:
        /*0054*/ 	.byte	0x03, 0x19
        /*0056*/ 	.short	0x0018


	//----- nvinfo : EIATTR_PARAM_CBANK
	.align		4
        /*0058*/ 	.byte	0x04, 0x0a
        /*005a*/ 	.short	(.L_73 - .L_72)
	.align		4
.L_72:
        /*005c*/ 	.word	index@(.nv.constant0._Z11matMul_1b_kPfS_S_)
        /*0060*/ 	.short	0x0380
        /*0062*/ 	.short	0x0018


	//----- nvinfo : EIATTR_SW_WAR
	.align		4
.L_73:
        /*0064*/ 	.byte	0x04, 0x36
        /*0066*/ 	.short	(.L_75 - .L_74)
.L_74:
        /*0068*/ 	.word	0x00000008
.L_75:


//--------------------- .nv.info._Z11matMul_1a_kPfS_S_ --------------------------
	.section	.nv.info._Z11matMul_1a_kPfS_S_,"",@"SHT_CUDA_INFO"
	.sectionflags	@""
	.align	4


	//----- nvinfo : EIATTR_CUDA_API_VERSION
	.align		4
        /*0000*/ 	.byte	0x04, 0x37
        /*0002*/ 	.short	(.L_77 - .L_76)
.L_76:
        /*0004*/ 	.word	0x00000082


	//----- nvinfo : EIATTR_KPARAM_INFO
	.align		4
.L_77:
        /*0008*/ 	.byte	0x04, 0x17
        /*000a*/ 	.short	(.L_79 - .L_78)
.L_78:
        /*000c*/ 	.word	0x00000000
        /*0010*/ 	.short	0x0002
        /*0012*/ 	.short	0x0010
        /*0014*/ 	.byte	0x00, 0xf5, 0x21, 0x00


	//----- nvinfo : EIATTR_KPARAM_INFO
	.align		4
.L_79:
        /*0018*/ 	.byte	0x04, 0x17
        /*001a*/ 	.short	(.L_81 - .L_80)
.L_80:
        /*001c*/ 	.word	0x00000000
        /*0020*/ 	.short	0x0001
        /*0022*/ 	.short	0x0008
        /*0024*/ 	.byte	0x00, 0xf5, 0x21, 0x00


	//----- nvinfo : EIATTR_KPARAM_INFO
	.align		4
.L_81:
        /*0028*/ 	.byte	0x04, 0x17
        /*002a*/ 	.short	(.L_83 - .L_82)
.L_82:
        /*002c*/ 	.word	0x00000000
        /*0030*/ 	.short	0x0000
        /*0032*/ 	.short	0x0000
        /*0034*/ 	.byte	0x00, 0xf5, 0x21, 0x00


	//----- nvinfo : EIATTR_SPARSE_MMA_MASK
	.align		4
.L_83:
        /*0038*/ 	.byte	0x03, 0x50
        /*003a*/ 	.short	0x0000


	//----- nvinfo : EIATTR_MAXREG_COUNT
	.align		4
        /*003c*/ 	.byte	0x03, 0x1b
        /*003e*/ 	.short	0x00ff


	//----- nvinfo : EIATTR_MERCURY_ISA_VERSION
	.align		4
        /*0040*/ 	.byte	0x03, 0x5f
        /*0042*/ 	.short	0x0101


	//----- nvinfo : EIATTR_VRC_CTA_INIT_COUNT
	.align		4
        /*0044*/ 	.byte	0x02, 0x4a
	.zero		1
	.zero		1


	//----- nvinfo : EIATTR_EXIT_INSTR_OFFSETS
	.align		4
        /*0048*/ 	.byte	0x04, 0x1c
        /*004a*/ 	.short	(.L_85 - .L_84)


	//   ....[0]....
.L_84:
        /*004c*/ 	.word	0x00000060


	//   ....[1]....
        /*0050*/ 	.word	0x00000a10


	//----- nvinfo : EIATTR_CBANK_PARAM_SIZE
	.align		4
.L_85:
        /*0054*/ 	.byte	0x03, 0x19
        /*0056*/ 	.short	0x0018


	//----- nvinfo : EIATTR_PARAM_CBANK
	.align		4
        /*0058*/ 	.byte	0x04, 0x0a
        /*005a*/ 	.short	(.L_87 - .L_86)
	.align		4
.L_86:
        /*005c*/ 	.word	index@(.nv.constant0._Z11matMul_1a_kPfS_S_)
        /*0060*/ 	.short	0x0380
        /*0062*/ 	.short	0x0018


	//----- nvinfo : EIATTR_SW_WAR
	.align		4
.L_87:
        /*0064*/ 	.byte	0x04, 0x36
        /*0066*/ 	.short	(.L_89 - .L_88)
.L_88:
        /*0068*/ 	.word	0x00000008
.L_89:


//--------------------- .nv.info._Z11matMul_ex_kPfS_S_ --------------------------
	.section	.nv.info._Z11matMul_ex_kPfS_S_,"",@"SHT_CUDA_INFO"
	.sectionflags	@""
	.align	4


	//----- nvinfo : EIATTR_CUDA_API_VERSION
	.align		4
        /*0000*/ 	.byte	0x04, 0x37
        /*0002*/ 	.short	(.L_91 - .L_90)
.L_90:
        /*0004*/ 	.word	0x00000082


	//----- nvinfo : EIATTR_KPARAM_INFO
	.align		4
.L_91:
        /*0008*/ 	.byte	0x04, 0x17
        /*000a*/ 	.short	(.L_93 - .L_92)
.L_92:
        /*000c*/ 	.word	0x00000000
        /*0010*/ 	.short	0x0002
        /*0012*/ 	.short	0x0010
        /*0014*/ 	.byte	0x00, 0xf5, 0x21, 0x00


	//----- nvinfo : EIATTR_KPARAM_INFO
	.align		4
.L_93:
        /*0018*/ 	.byte	0x04, 0x17
        /*001a*/ 	.short	(.L_95 - .L_94)
.L_94:
        /*001c*/ 	.word	0x00000000
        /*0020*/ 	.short	0x0001
        /*0022*/ 	.short	0x0008
        /*0024*/ 	.byte	0x00, 0xf5, 0x21, 0x00


	//----- nvinfo : EIATTR_KPARAM_INFO
	.align		4
.L_95:
        /*0028*/ 	.byte	0x04, 0x17
        /*002a*/ 	.short	(.L_97 - .L_96)
.L_96:
        /*002c*/ 	.word	0x00000000
        /*0030*/ 	.short	0x0000
        /*0032*/ 	.short	0x0000
        /*0034*/ 	.byte	0x00, 0xf5, 0x21, 0x00


	//----- nvinfo : EIATTR_SPARSE_MMA_MASK
	.align		4
.L_97:
        /*0038*/ 	.byte	0x03, 0x50
        /*003a*/ 	.short	0x0000


	//----- nvinfo : EIATTR_MAXREG_COUNT
	.align		4
        /*003c*/ 	.byte	0x03, 0x1b
        /*003e*/ 	.short	0x00ff


	//----- nvinfo : EIATTR_MERCURY_ISA_VERSION
	.align		4
        /*0040*/ 	.byte	0x03, 0x5f
        /*0042*/ 	.short	0x0101


	//----- nvinfo : EIATTR_VRC_CTA_INIT_COUNT
	.align		4
        /*0044*/ 	.byte	0x02, 0x4a
	.zero		1
	.zero		1


	//----- nvinfo : EIATTR_EXIT_INSTR_OFFSETS
	.align		4
        /*0048*/ 	.byte	0x04, 0x1c
        /*004a*/ 	.short	(.L_99 - .L_98)


	//   ....[0]....
.L_98:
        /*004c*/ 	.word	0x000000b0


	//   ....[1]....
        /*0050*/ 	.word	0x00000eb0


	//----- nvinfo : EIATTR_CBANK_PARAM_SIZE
	.align		4
.L_99:
        /*0054*/ 	.byte	0x03, 0x19
        /*0056*/ 	.short	0x0018


	//----- nvinfo : EIATTR_PARAM_CBANK
	.align		4
        /*0058*/ 	.byte	0x04, 0x0a
        /*005a*/ 	.short	(.L_101 - .L_100)
	.align		4
.L_100:
        /*005c*/ 	.word	index@(.nv.constant0._Z11matMul_ex_kPfS_S_)
        /*0060*/ 	.short	0x0380
        /*0062*/ 	.short	0x0018


	//----- nvinfo : EIATTR_SW_WAR
	.align		4
.L_101:
        /*0064*/ 	.byte	0x04, 0x36
        /*0066*/ 	.short	(.L_103 - .L_102)
.L_102:
        /*0068*/ 	.word	0x00000008
.L_103:


//--------------------- .nv.callgraph             --------------------------
	.section	.nv.callgraph,"",@"SHT_CUDA_CALLGRAPH"
	.align	4
	.sectionentsize	8
	.align		4
        /*0000*/ 	.word	0x00000000
	.align		4
        /*0004*/ 	.word	0xffffffff
	.align		4
        /*0008*/ 	.word	0x00000000
	.align		4
        /*000c*/ 	.word	0xfffffffe
	.align		4
        /*0010*/ 	.word	0x00000000
	.align		4
        /*0014*/ 	.word	0xfffffffd
	.align		4
        /*0018*/ 	.word	0x00000000
	.align		4
        /*001c*/ 	.word	0xfffffffc


//--------------------- .text._Z13matMultvec2_kPfS_S_i --------------------------
	.section	.text._Z13matMultvec2_kPfS_S_i,"ax",@progbits
	.align	128
        .global         _Z13matMultvec2_kPfS_S_i
        .type           _Z13matMultvec2_kPfS_S_i,@function
        .size           _Z13matMultvec2_kPfS_S_i,(.L_x_21 - _Z13matMultvec2_kPfS_S_i)
        .other          _Z13matMultvec2_kPfS_S_i,@"STO_CUDA_ENTRY STV_DEFAULT"
_Z13matMultvec2_kPfS_S_i:
.text._Z13matMultvec2_kPfS_S_i:
[----:B------:R-:W-:Y:S01]  /*0000*/  LDC R1, c[0x0][0x37c] ;  /* 0x0000df00ff017b82 */ /* 0x000fe20000000800 */
[----:B------:R-:W0:Y:S07]  /*0010*/  S2R R5, SR_TID.X ;  /* 0x0000000000057919 */ /* 0x000e2e0000002100 */
[----:B------:R-:W1:Y:S01]  /*0020*/  S2UR UR4, SR_CTAID.X ;  /* 0x00000000000479c3 */ /* 0x000e620000002500 */
[----:B------:R-:W1:Y:S07]  /*0030*/  LDCU UR5, c[0x0][0x360] ;  /* 0x00006c00ff0577ac */ /* 0x000e6e0008000800 */
[----:B------:R-:W2:Y:S01]  /*0040*/  LDC R2, c[0x0][0x398] ;  /* 0x0000e600ff027b82 */ /* 0x000ea20000000800 */
[----:B-1----:R-:W-:-:S06]  /*0050*/  UIMAD UR4, UR4, UR5, URZ ;  /* 0x00000005040472a4 */ /* 0x002fcc000f8e02ff */
[----:B0-----:R-:W-:Y:S02]  /*0060*/  IADD3 R0, PT, PT, R5, UR4, RZ ;  /* 0x0000000405007c10 */ /* 0x001fe4000fffe0ff */
[----:B--2---:R-:W-:-:S04]  /*0070*/  ISETP.GE.AND P0, PT, R2, 0x1, PT ;  /* 0x000000010200780c */ /* 0x004fc80003f06270 */
[----:B------:R-:W-:-:S13]  /*0080*/  ISETP.GE.U32.OR P0, PT, R0, R2, !P0 ;  /* 0x000000020000720c */ /* 0x000fda0004706470 */
[----:B------:R-:W-:Y:S05]  /*0090*/  @P0 EXIT ;  /* 0x000000000000094d */ /* 0x000fea0003800000 */
[----:B------:R-:W0:Y:S01]  /*00a0*/  LDC.64 R28, c[0x0][0x390] ;  /* 0x0000e400ff1c7b82 */ /* 0x000e220000000a00 */
[----:B------:R-:W-:Y:S01]  /*00b0*/  IADD3 R3, PT, PT, R2, -0x1, RZ ;  /* 0xffffffff02037810 */ /* 0x000fe20007ffe0ff */
[----:B------:R-:W1:Y:S03]  /*00c0*/  LDCU.64 UR8, c[0x0][0x358] ;  /* 0x00006b00ff0877ac */ /* 0x000e660008000a00 */
[----:B------:R-:W-:Y:S01]  /*00d0*/  ISETP.GE.U32.AND P0, PT, R3, 0xf, PT ;  /* 0x0000000f0300780c */ /* 0x000fe20003f06070 */
[----:B------:R-:W-:Y:S02]  /*00e0*/  HFMA2 R3, -RZ, RZ, 0, 0 ;  /* 0x00000000ff037431 */ /* 0x000fe400000001ff */
[----:B0-----:R-:W-:-:S10]  /*00f0*/  IMAD.WIDE.U32 R28, R0, 0x4, R28 ;  /* 0x00000004001c7825 */ /* 0x001fd400078e001c */
[----:B-1----:R-:W-:Y:S05]  /*0100*/  @!P0 BRA `(.L_x_0) ;  /* 0x0000000400f88947 */ /* 0x002fea0003800000 */
[----:B------:R-:W0:Y:S01]  /*0110*/  LDCU.64 UR6, c[0x0][0x380] ;  /* 0x00007000ff0677ac */ /* 0x000e220008000a00 */
[C---:B------:R-:W-:Y:S01]  /*0120*/  LOP3.LUT R4, R2.reuse, 0x7ffffff0, RZ, 0xc0, !PT ;  /* 0x7ffffff002047812 */ /* 0x040fe200078ec0ff */
[C-C-:B------:R-:W-:Y:S01]  /*0130*/  IMAD R6, R2.reuse, 0x3, R0.reuse ;  /* 0x0000000302067824 */ /* 0x140fe200078e0200 */
[C---:B------:R-:W-:Y:S01]  /*0140*/  IADD3 R3, PT, PT, R2.reuse, UR4, R5 ;  /* 0x0000000402037c10 */ /* 0x040fe2000fffe005 */
[C-C-:B------:R-:W-:Y:S01]  /*0150*/  IMAD R8, R2.reuse, 0x5, R0.reuse ;  /* 0x0000000502087824 */ /* 0x140fe200078e0200 */
[CC--:B------:R-:W-:Y:S01]  /*0160*/  LEA R5, R2.reuse, R0.reuse, 0x1 ;  /* 0x0000000002057211 */ /* 0x0c0fe200078e08ff */
[C-C-:B------:R-:W-:Y:S01]  /*0170*/  IMAD R9, R2.reuse, 0x6, R0.reuse ;  /* 0x0000000602097824 */ /* 0x140fe200078e0200 */
[CC--:B------:R-:W-:Y:S01]  /*0180*/  LEA R7, R2.reuse, R0.reuse, 0x2 ;  /* 0x0000000002077211 */ /* 0x0c0fe200078e10ff */
[C-C-:B------:R-:W-:Y:S01]  /*0190*/  IMAD R10, R2.reuse, 0x7, R0.reuse ;  /* 0x00000007020a7824 */ /* 0x140fe200078e0200 */
[CC--:B------:R-:W-:Y:S01]  /*01a0*/  LEA R11, R2.reuse, R0.reuse, 0x3 ;  /* 0x00000000020b7211 */ /* 0x0c0fe200078e18ff */
[C-C-:B------:R-:W-:Y:S01]  /*01b0*/  IMAD R18, R2.reuse, 0x9, R0.reuse ;  /* 0x0000000902127824 */ /* 0x140fe200078e0200 */
[----:B------:R-:W-:Y:S01]  /*01c0*/  MOV R25, R0 ;  /* 0x0000000000197202 */ /* 0x000fe20000000f00 */
[--C-:B------:R-:W-:Y:S01]  /*01d0*/  IMAD R19, R2, 0xa, R0.reuse ;  /* 0x0000000a02137824 */ /* 0x100fe200078e0200 */
[----:B------:R-:W-:Y:S01]  /*01e0*/  IADD3 R26, PT, PT, -R4, RZ, RZ ;  /* 0x000000ff041a7210 */ /* 0x000fe20007ffe1ff */
[----:B------:R-:W-:-:S02]  /*01f0*/  IMAD R20, R2, 0xb, R0 ;  /* 0x0000000b02147824 */ /* 0x000fc400078e0200 */
[C-C-:B------:R-:W-:Y:S01]  /*0200*/  IMAD R21, R2.reuse, 0xc, R0.reuse ;  /* 0x0000000c02157824 */ /* 0x140fe200078e0200 */
[----:B0-----:R-:W-:Y:S01]  /*0210*/  UIADD3 UR5, UP0, UPT, UR6, 0x20, URZ ;  /* 0x0000002006057890 */ /* 0x001fe2000ff1e0ff */
[C-C-:B------:R-:W-:Y:S02]  /*0220*/  IMAD R22, R2.reuse, 0xd, R0.reuse ;  /* 0x0000000d02167824 */ /* 0x140fe400078e0200 */
[C-C-:B------:R-:W-:Y:S01]  /*0230*/  IMAD R23, R2.reuse, 0xe, R0.reuse ;  /* 0x0000000e02177824 */ /* 0x140fe200078e0200 */
[----:B------:R-:W-:Y:S01]  /*0240*/  UIADD3.X UR6, UPT, UPT, URZ, UR7, URZ, UP0, !UPT ;  /* 0x00000007ff067290 */ /* 0x000fe200087fe4ff */
[----:B------:R-:W-:Y:S01]  /*0250*/  IMAD R24, R2, 0xf, R0 ;  /* 0x0000000f02187824 */ /* 0x000fe200078e0200 */
[----:B------:R-:W-:-:S04]  /*0260*/  MOV R16, UR5 ;  /* 0x0000000500107c02 */ /* 0x000fc80008000f00 */
[----:B------:R-:W-:-:S07]  /*0270*/  MOV R17, UR6 ;  /* 0x0000000600117c02 */ /* 0x000fce0008000f00 */
.L_x_1:
[----:B------:R-:W0:Y:S01]  /*0280*/  LDC.64 R12, c[0x0][0x388] ;  /* 0x0000e200ff0c7b82 */ /* 0x000e220000000a00 */
[----:B------:R-:W2:Y:S01]  /*0290*/  LDG.E R27, desc[UR8][R28.64] ;  /* 0x000000081c1b7981 */ /* 0x000ea2000c1e1900 */
[----:B0-----:R-:W-:-:S06]  /*02a0*/  IMAD.WIDE.U32 R14, R25, 0x4, R12 ;  /* 0x00000004190e7825 */ /* 0x001fcc00078e000c */
[----:B------:R-:W2:Y:S02]  /*02b0*/  LDG.E R14, desc[UR8][R14.64] ;  /* 0x000000080e0e7981 */ /* 0x000ea4000c1e1900 */
[----:B--2---:R-:W-:Y:S01]  /*02c0*/  FMUL R27, R14, R27 ;  /* 0x0000001b0e1b7220 */ /* 0x004fe20000400000 */
[----:B------:R-:W-:-:S04]  /*02d0*/  IMAD.WIDE.U32 R14, R3, 0x4, R12 ;  /* 0x00000004030e7825 */ /* 0x000fc800078e000c */
[----:B------:R0:W-:Y:S04]  /*02e0*/  REDG.E.ADD.F32.FTZ.RN.STRONG.GPU desc[UR8][R16.64+-0x20], R27 ;  /* 0xffffe01b100079a6 */ /* 0x0001e8000c12f308 */
[----:B------:R-:W2:Y:S04]  /*02f0*/  LDG.E R14, desc[UR8][R14.64] ;  /* 0x000000080e0e7981 */ /* 0x000ea8000c1e1900 */
[----:B0-----:R-:W2:Y:S02]  /*0300*/  LDG.E R27, desc[UR8][R28.64] ;  /* 0x000000081c1b7981 */ /* 0x001ea4000c1e1900 */
[----:B--2---:R-:W-:Y:S01]  /*0310*/  FMUL R27, R14, R27 ;  /* 0x0000001b0e1b7220 */ /* 0x004fe20000400000 */
[----:B------:R-:W-:-:S04]  /*0320*/  IMAD.WIDE.U32 R14, R5, 0x4, R12 ;  /* 0x00000004050e7825 */ /* 0x000fc800078e000c */
[----:B------:R0:W-:Y:S04]  /*0330*/  REDG.E.ADD.F32.FTZ.RN.STRONG.GPU desc[UR8][R16.64+-0x1c], R27 ;  /* 0xffffe41b100079a6 */ /* 0x0001e8000c12f308 */
[----:B------:R-:W0:Y:S04]  /*0340*/  LDG.E R14, desc[UR8][R14.64] ;  /* 0x000000080e0e7981 */ /* 0x000e28000c1e1900 */
[----:B------:R-:W0:Y:S02]  /*0350*/  LDG.E R15, desc[UR8][R28.64] ;  /* 0x000000081c0f7981 */ /* 0x000e24000c1e1900 */
[----:B0-----:R-:W-:Y:S01]  /*0360*/  FMUL R27, R14, R15 ;  /* 0x0000000f0e1b7220 */ /* 0x001fe20000400000 */
        /* <DEDUP_REMOVED lines=56> */
[----:B------:R-:W-:Y:S04]  /*06f0*/  REDG.E.ADD.F32.FTZ.RN.STRONG.GPU desc[UR8][R16.64+0x14], R27 ;  /* 0x0000141b100079a6 */ /* 0x000fe8000c12f308 */
[----:B------:R-:W2:Y:S04]  /*0700*/  LDG.E R14, desc[UR8][R14.64] ;  /* 0x000000080e0e7981 */ /* 0x000ea8000c1e1900 */
[----:B------:R-:W2:Y:S01]  /*0710*/  LDG.E R15, desc[UR8][R28.64] ;  /* 0x000000081c0f7981 */ /* 0x000ea2000c1e1900 */
[----:B------:R-:W-:Y:S01]  /*0720*/  IMAD.WIDE.U32 R12, R24, 0x4, R12 ;  /* 0x00000004180c7825 */ /* 0x000fe200078e000c */
[----:B------:R-:W-:-:S03]  /*0730*/  IADD3 R26, PT, PT, R26, 0x10, RZ ;  /* 0x000000101a1a7810 */ /* 0x000fc60007ffe0ff */
[----:B--2---:R-:W-:-:S05]  /*0740*/  FMUL R15, R14, R15 ;  /* 0x0000000f0e0f7220 */ /* 0x004fca0000400000 */
[----:B------:R-:W-:Y:S04]  /*0750*/  REDG.E.ADD.F32.FTZ.RN.STRONG.GPU desc[UR8][R16.64+0x18], R15 ;  /* 0x0000180f100079a6 */ /* 0x000fe8000c12f308 */
[----:B------:R-:W2:Y:S04]  /*0760*/  LDG.E R12, desc[UR8][R12.64] ;  /* 0x000000080c0c7981 */ /* 0x000ea8000c1e1900 */
[----:B------:R-:W2:Y:S01]  /*0770*/  LDG.E R13, desc[UR8][R28.64] ;  /* 0x000000081c0d7981 */ /* 0x000ea2000c1e1900 */
[----:B------:R-:W-:Y:S02]  /*0780*/  ISETP.NE.AND P0, PT, R26, RZ, PT ;  /* 0x000000ff1a00720c */ /* 0x000fe40003f05270 */
[----:B------:R-:W-:-:S02]  /*0790*/  LEA R3, R2, R3, 0x4 ;  /* 0x0000000302037211 */ /* 0x000fc400078e20ff */
[C---:B------:R-:W-:Y:S02]  /*07a0*/  LEA R5, R2.reuse, R5, 0x4 ;  /* 0x0000000502057211 */ /* 0x040fe400078e20ff */
[C---:B------:R-:W-:Y:S02]  /*07b0*/  LEA R6, R2.reuse, R6, 0x4 ;  /* 0x0000000602067211 */ /* 0x040fe400078e20ff */
[C---:B------:R-:W-:Y:S02]  /*07c0*/  LEA R7, R2.reuse, R7, 0x4 ;  /* 0x0000000702077211 */ /* 0x040fe400078e20ff */
[C---:B------:R-:W-:Y:S02]  /*07d0*/  LEA R8, R2.reuse, R8, 0x4 ;  /* 0x0000000802087211 */ /* 0x040fe400078e20ff */
[C---:B------:R-:W-:Y:S02]  /*07e0*/  LEA R9, R2.reuse, R9, 0x4 ;  /* 0x0000000902097211 */ /* 0x040fe400078e20ff */
        /* <DEDUP_REMOVED lines=9> */
[----:B------:R-:W-:Y:S01]  /*0880*/  LEA R25, R2, R25, 0x4 ;  /* 0x0000001902197211 */ /* 0x000fe200078e20ff */
[----:B--2---:R-:W-:-:S05]  /*0890*/  FMUL R13, R12, R13 ;  /* 0x0000000d0c0d7220 */ /* 0x004fca0000400000 */
[----:B------:R0:W-:Y:S02]  /*08a0*/  REDG.E.ADD.F32.FTZ.RN.STRONG.GPU desc[UR8][R16.64+0x1c], R13 ;  /* 0x00001c0d100079a6 */ /* 0x0001e4000c12f308 */
[----:B0-----:R-:W-:-:S04]  /*08b0*/  IADD3 R16, P1, PT, R16, 0x40, RZ ;  /* 0x0000004010107810 */ /* 0x001fc80007f3e0ff */
[----:B------:R-:W-:Y:S01]  /*08c0*/  IADD3.X R17, PT, PT, RZ, R17, RZ, P1, !PT ;  /* 0x00000011ff117210 */ /* 0x000fe20000ffe4ff */
[----:B------:R-:W-:Y:S08]  /*08d0*/  @P0 BRA `(.L_x_1) ;  /* 0xfffffff800680947 */ /* 0x000ff0000383ffff */
[----:B------:R-:W-:-:S07]  /*08e0*/  MOV R3, R4 ;  /* 0x0000000400037202 */ /* 0x000fce0000000f00 */
.L_x_0:
[----:B------:R-:W-:-:S13]  /*08f0*/  LOP3.LUT P0, R4, R2, 0xf, RZ, 0xc0, !PT ;  /* 0x0000000f02047812 */ /* 0x000fda000780c0ff */
[----:B------:R-:W-:Y:S05]  /*0900*/  @!P0 EXIT ;  /* 0x000000000000894d */ /* 0x000fea0003800000 */
[----:B------:R-:W-:Y:S02]  /*0910*/  ISETP.GE.U32.AND P0, PT, R4, 0x8, PT ;  /* 0x000000080400780c */ /* 0x000fe40003f06070 */
[----:B------:R-:W-:-:S04]  /*0920*/  LOP3.LUT R14, R2, 0x7, RZ, 0xc0, !PT ;  /* 0x00000007020e7812 */ /* 0x000fc800078ec0ff */
[----:B------:R-:W-:-:S07]  /*0930*/  ISETP.NE.AND P1, PT, R14, RZ, PT ;  /* 0x000000ff0e00720c */ /* 0x000fce0003f25270 */
[----:B------:R-:W-:Y:S06]  /*0940*/  @!P0 BRA `(.L_x_2) ;  /* 0x0000000000d08947 */ /* 0x000fec0003800000 */
[----:B------:R-:W0:Y:S01]  /*0950*/  LDC.64 R4, c[0x0][0x388] ;  /* 0x0000e200ff047b82 */ /* 0x000e220000000a00 */
[----:B------:R-:W-:Y:S01]  /*0960*/  IMAD R11, R3, R2, R0 ;  /* 0x00000002030b7224 */ /* 0x000fe200078e0200 */
[----:B------:R-:W2:Y:S06]  /*0970*/  LDG.E R13, desc[UR8][R28.64] ;  /* 0x000000081c0d7981 */ /* 0x000eac000c1e1900 */
[----:B------:R-:W1:Y:S01]  /*0980*/  LDC.64 R6, c[0x0][0x380] ;  /* 0x0000e000ff067b82 */ /* 0x000e620000000a00 */
[----:B0-----:R-:W-:-:S06]  /*0990*/  IMAD.WIDE.U32 R8, R11, 0x4, R4 ;  /* 0x000000040b087825 */ /* 0x001fcc00078e0004 */
[----:B------:R-:W2:Y:S01]  /*09a0*/  LDG.E R8, desc[UR8][R8.64] ;  /* 0x0000000808087981 */ /* 0x000ea2000c1e1900 */
[----:B------:R-:W-:Y:S01]  /*09b0*/  IADD3 R15, PT, PT, R11, R2, RZ ;  /* 0x000000020b0f7210 */ /* 0x000fe20007ffe0ff */
[----:B-1----:R-:W-:-:S04]  /*09c0*/  IMAD.WIDE.U32 R6, R3, 0x4, R6 ;  /* 0x0000000403067825 */ /* 0x002fc800078e0006 */
[----:B------:R-:W-:-:S04]  /*09d0*/  IMAD.WIDE.U32 R10, R15, 0x4, R4 ;  /* 0x000000040f0a7825 */ /* 0x000fc800078e0004 */
[----:B--2---:R-:W-:-:S05]  /*09e0*/  FMUL R13, R8, R13 ;  /* 0x0000000d080d7220 */ /* 0x004fca0000400000 */
[----:B------:R0:W-:Y:S04]  /*09f0*/  REDG.E.ADD.F32.FTZ.RN.STRONG.GPU desc[UR8][R6.64], R13 ;  /* 0x0000000d060079a6 */ /* 0x0001e8000c12f308 */
[----:B------:R-:W2:Y:S04]  /*0a00*/  LDG.E R10, desc[UR8][R10.64] ;  /* 0x000000080a0a7981 */ /* 0x000ea8000c1e1900 */
[----:B------:R-:W2:Y:S01]  /*0a10*/  LDG.E R17, desc[UR8][R28.64] ;  /* 0x000000081c117981 */ /* 0x000ea2000c1e1900 */
[----:B------:R-:W-:-:S05]  /*0a20*/  IADD3 R15, PT, PT, R15, R2, RZ ;  /* 0x000000020f0f7210 */ /* 0x000fca0007ffe0ff */
[----:B------:R-:W-:-:S04]  /*0a30*/  IMAD.WIDE.U32 R8, R15, 0x4, R4 ;  /* 0x000000040f087825 */ /* 0x000fc800078e0004 */
[----:B--2---:R-:W-:-:S05]  /*0a40*/  FMUL R17, R10, R17 ;  /* 0x000000110a117220 */ /* 0x004fca0000400000 */
[----:B------:R1:W-:Y:S04]  /*0a50*/  REDG.E.ADD.F32.FTZ.RN.STRONG.GPU desc[UR8][R6.64+0x4], R17 ;  /* 0x00000411060079a6 */ /* 0x0003e8000c12f308 */
[----:B------:R-:W2:Y:S04]  /*0a60*/  LDG.E R8, desc[UR8][R8.64] ;  /* 0x0000000808087981 */ /* 0x000ea8000c1e1900 */
[----:B------:R-:W2:Y:S01]  /*0a70*/  LDG.E R19, desc[UR8][R28.64] ;  /* 0x000000081c137981 */ /* 0x000ea2000c1e1900 */
[----:B------:R-:W-:-:S05]  /*0a80*/  IADD3 R15, PT, PT, R15, R2, RZ ;  /* 0x000000020f0f7210 */ /* 0x000fca0007ffe0ff */
[----:B0-----:R-:W-:-:S04]  /*0a90*/  IMAD.WIDE.U32 R12, R15, 0x4, R4 ;  /* 0x000000040f0c7825 */ /* 0x001fc800078e0004 */
[----:B--2---:R-:W-:-:S05]  /*0aa0*/  FMUL R19, R8, R19 ;  /* 0x0000001308137220 */ /* 0x004fca0000400000 */
[----:B------:R0:W-:Y:S04]  /*0ab0*/  REDG.E.ADD.F32.FTZ.RN.STRONG.GPU desc[UR8][R6.64+0x8], R19 ;  /* 0x00000813060079a6 */ /* 0x0001e8000c12f308 */
[----:B------:R-:W2:Y:S04]  /*0ac0*/  LDG.E R12, desc[UR8][R12.64] ;  /* 0x000000080c0c7981 */ /* 0x000ea8000c1e1900 */
[----:B------:R-:W2:Y:S01]  /*0ad0*/  LDG.E R11, desc[UR8][R28.64] ;  /* 0x000000081c0b7981 */ /* 0x000ea2000c1e1900 */
[----:B------:R-:W-:Y:S01]  /*0ae0*/  IADD3 R21, PT, PT, R15, R2, RZ ;  /* 0x000000020f157210 */ /* 0x000fe20007ffe0ff */
[----:B--2---:R-:W-:-:S04]  /*0af0*/  FMUL R15, R12, R11 ;  /* 0x0000000b0c0f7220 */ /* 0x004fc80000400000 */
[C---:B------:R-:W-:Y:S01]  /*0b00*/  IMAD.WIDE.U32 R10, R21.reuse, 0x4, R4 ;  /* 0x00000004150a7825 */ /* 0x040fe200078e0004 */
[----:B------:R2:W-:Y:S05]  /*0b10*/  REDG.E.ADD.F32.FTZ.RN.STRONG.GPU desc[UR8][R6.64+0xc], R15 ;  /* 0x00000c0f060079a6 */ /* 0x0005ea000c12f308 */
[----:B------:R-:W1:Y:S04]  /*0b20*/  LDG.E R10, desc[UR8][R10.64] ;  /* 0x000000080a0a7981 */ /* 0x000e68000c1e1900 */
[----:B------:R-:W1:Y:S01]  /*0b30*/  LDG.E R9, desc[UR8][R28.64] ;  /* 0x000000081c097981 */ /* 0x000e62000c1e1900 */
[----:B------:R-:W-:Y:S01]  /*0b40*/  IADD3 R21, PT, PT, R21, R2, RZ ;  /* 0x0000000215157210 */ /* 0x000fe20007ffe0ff */
[----:B-1----:R-:W-:-:S04]  /*0b50*/  FMUL R17, R10, R9 ;  /* 0x000000090a117220 */ /* 0x002fc80000400000 */
[C---:B------:R-:W-:Y:S01]  /*0b60*/  IMAD.WIDE.U32 R8, R21.reuse, 0x4, R4 ;  /* 0x0000000415087825 */ /* 0x040fe200078e0004 */
[----:B------:R2:W-:Y:S05]  /*0b70*/  REDG.E.ADD.F32.FTZ.RN.STRONG.GPU desc[UR8][R6.64+0x10], R17 ;  /* 0x00001011060079a6 */ /* 0x0005ea000c12f308 */
[----:B------:R-:W0:Y:S04]  /*0b80*/  LDG.E R8, desc[UR8][R8.64] ;  /* 0x0000000808087981 */ /* 0x000e28000c1e1900 */
[----:B------:R-:W0:Y:S01]  /*0b90*/  LDG.E R13, desc[UR8][R28.64] ;  /* 0x000000081c0d7981 */ /* 0x000e22000c1e1900 */
[----:B------:R-:W-:Y:S01]  /*0ba0*/  IADD3 R21, PT, PT, R21, R2, RZ ;  /* 0x0000000215157210 */ /* 0x000fe20007ffe0ff */
[----:B0-----:R-:W-:-:S04]  /*0bb0*/  FMUL R19, R8, R13 ;  /* 0x0000000d08137220 */ /* 0x001fc80000400000 */
[C---:B------:R-:W-:Y:S01]  /*0bc0*/  IMAD.WIDE.U32 R12, R21.reuse, 0x4, R4 ;  /* 0x00000004150c7825 */ /* 0x040fe200078e0004 */
[----:B------:R2:W-:Y:S05]  /*0bd0*/  REDG.E.ADD.F32.FTZ.RN.STRONG.GPU desc[UR8][R6.64+0x14], R19 ;  /* 0x00001413060079a6 */ /* 0x0005ea000c12f308 */
[----:B------:R-:W3:Y:S04]  /*0be0*/  LDG.E R12, desc[UR8][R12.64] ;  /* 0x000000080c0c7981 */ /* 0x000ee8000c1e1900 */
[----:B------:R-:W3:Y:S01]  /*0bf0*/  LDG.E R11, desc[UR8][R28.64] ;  /* 0x000000081c0b7981 */ /* 0x000ee2000c1e1900 */
[----:B------:R-:W-:-:S05]  /*0c00*/  IADD3 R21, PT, PT, R21, R2, RZ ;  /* 0x0000000215157210 */ /* 0x000fca0007ffe0ff */
[----:B------:R-:W-:-:S04]  /*0c10*/  IMAD.WIDE.U32 R4, R21, 0x4, R4 ;  /* 0x0000000415047825 */ /* 0x000fc800078e0004 */
[----:B---3--:R-:W-:-:S05]  /*0c20*/  FMUL R11, R12, R11 ;  /* 0x0000000b0c0b7220 */ /* 0x008fca0000400000 */
[----:B------:R2:W-:Y:S04]  /*0c30*/  REDG.E.ADD.F32.FTZ.RN.STRONG.GPU desc[UR8][R6.64+0x18], R11 ;  /* 0x0000180b060079a6 */ /* 0x0005e8000c12f308 */
[----:B------:R-:W3:Y:S04]  /*0c40*/  LDG.E R4, desc[UR8][R4.64] ;  /* 0x0000000804047981 */ /* 0x000ee8000c1e1900 */
[----:B------:R-:W3:Y:S02]  /*0c50*/  LDG.E R9, desc[UR8][R28.64] ;  /* 0x000000081c097981 */ /* 0x000ee4000c1e1900 */
[----:B---3--:R-:W-:-:S05]  /*0c60*/  FMUL R9, R4, R9 ;  /* 0x0000000904097220 */ /* 0x008fca0000400000 */
[----:B------:R2:W-:Y:S01]  /*0c70*/  REDG.E.ADD.F32.FTZ.RN.STRONG.GPU desc[UR8][R6.64+0x1c], R9 ;  /* 0x00001c09060079a6 */ /* 0x0005e2000c12f308 */
[----:B------:R-:W-:-:S07]  /*0c80*/  IADD3 R3, PT, PT, R3, 0x8, RZ ;  /* 0x0000000803037810 */ /* 0x000fce0007ffe0ff */
.L_x_2:
[----:B------:R-:W-:Y:S05]  /*0c90*/  @!P1 EXIT ;  /* 0x000000000000994d */ /* 0x000fea0003800000 */
[----:B------:R-:W-:Y:S02]  /*0ca0*/  ISETP.GE.U32.AND P0, PT, R14, 0x4, PT ;  /* 0x000000040e00780c */ /* 0x000fe40003f06070 */
[----:B------:R-:W-:-:S04]  /*0cb0*/  LOP3.LUT R4, R2, 0x3, RZ, 0xc0, !PT ;  /* 0x0000000302047812 */ /* 0x000fc800078ec0ff */
[----:B------:R-:W-:-:S07]  /*0cc0*/  ISETP.NE.AND P1, PT, R4, RZ, PT ;  /* 0x000000ff0400720c */ /* 0x000fce0003f25270 */
[----:B------:R-:W-:Y:S06]  /*0cd0*/  @!P0 BRA `(.L_x_3) ;  /* 0x0000000000708947 */ /* 0x000fec0003800000 */
[----:B--2---:R-:W0:Y:S01]  /*0ce0*/  LDC.64 R6, c[0x0][0x388] ;  /* 0x0000e200ff067b82 */ /* 0x004e220000000a00 */
        /* <DEDUP_REMOVED lines=23> */
[----:B0-----:R-:W2:Y:S02]  /*0e60*/  LDG.E R5, desc[UR8][R28.64] ;  /* 0x000000081c057981 */ /* 0x001ea4000c1e1900 */
[----:B--2---:R-:W-:-:S05]  /*0e70*/  FMUL R5, R6, R5 ;  /* 0x0000000506057220 */ /* 0x004fca0000400000 */
[----:B------:R1:W-:Y:S01]  /*0e80*/  REDG.E.ADD.F32.FTZ.RN.STRONG.GPU desc[UR8][R8.64+0xc], R5 ;  /* 0x00000c05080079a6 */ /* 0x0003e2000c12f308 */
[----:B------:R-:W-:-:S07]  /*0e90*/  IADD3 R3, PT, PT, R3, 0x4, RZ ;  /* 0x0000000403037810 */ /* 0x000fce0007ffe0ff */
.L_x_3:
[----:B------:R-:W-:Y:S05]  /*0ea0*/  @!P1 EXIT ;  /* 0x000000000000994d */ /* 0x000fea0003800000 */
[----:B-12---:R-:W0:Y:S08]  /*0eb0*/  LDC.64 R8, c[0x0][0x380] ;  /* 0x0000e000ff087b82 */ /* 0x006e300000000a00 */
[----:B------:R-:W1:Y:S01]  /*0ec0*/  LDC.64 R6, c[0x0][0x388] ;  /* 0x0000e200ff067b82 */ /* 0x000e620000000a00 */
[----:B0-----:R-:W-:-:S04]  /*0ed0*/  IMAD.WIDE.U32 R8, R3, 0x4, R8 ;  /* 0x0000000403087825 */ /* 0x001fc800078e0008 */
[----:B------:R-:W-:Y:S01]  /*0ee0*/  IMAD R3, R3, R2, R0 ;  /* 0x0000000203037224 */ /* 0x000fe200078e0200 */
[----:B------:R-:W-:Y:S02]  /*0ef0*/  MOV R11, R9 ;  /* 0x00000009000b7202 */ /* 0x000fe40000000f00 */
[----:B------:R-:W-:-:S07]  /*0f00*/  IADD3 R0, PT, PT, -R4, RZ, RZ ;  /* 0x000000ff04007210 */ /* 0x000fce0007ffe1ff */
.L_x_4:
[----:B01----:R-:W-:Y:S01]  /*0f10*/  IMAD.WIDE.U32 R4, R3, 0x4, R6 ;  /* 0x0000000403047825 */ /* 0x003fe200078e0006 */
[----:B------:R-:W2:Y:S05]  /*0f20*/  LDG.E R9, desc[UR8][R28.64] ;  /* 0x000000081c097981 */ /* 0x000eaa000c1e1900 */
[----:B------:R0:W2:Y:S01]  /*0f30*/  LDG.E R4, desc[UR8][R4.64] ;  /* 0x0000000804047981 */ /* 0x0000a2000c1e1900 */
[----:B------:R-:W-:-:S04]  /*0f40*/  IADD3 R0, PT, PT, R0, 0x1, RZ ;  /* 0x0000000100007810 */ /* 0x000fc80007ffe0ff */
[----:B------:R-:W-:Y:S02]  /*0f50*/  ISETP.NE.AND P0, PT, R0, RZ, PT ;  /* 0x000000ff0000720c */ /* 0x000fe40003f05270 */
[----:B0-----:R-:W-:Y:S02]  /*0f60*/  MOV R5, R11 ;  /* 0x0000000b00057202 */ /* 0x001fe40000000f00 */
[----:B------:R-:W-:Y:S01]  /*0f70*/  IADD3 R3, PT, PT, R3, R2, RZ ;  /* 0x0000000203037210 */ /* 0x000fe20007ffe0ff */
[----:B--2---:R-:W-:Y:S01]  /*0f80*/  FMUL R9, R4, R9 ;  /* 0x0000000904097220 */ /* 0x004fe20000400000 */
[----:B------:R-:W-:Y:S02]  /*0f90*/  MOV R4, R8 ;  /* 0x0000000800047202 */ /* 0x000fe40000000f00 */
[----:B------:R-:W-:-:S03]  /*0fa0*/  IADD3 R8, P1, PT, R8, 0x4, RZ ;  /* 0x0000000408087810 */ /* 0x000fc60007f3e0ff */
[----:B------:R0:W-:Y:S01]  /*0fb0*/  REDG.E.ADD.F32.FTZ.RN.STRONG.GPU desc[UR8][R4.64], R9 ;  /* 0x00000009040079a6 */ /* 0x0001e2000c12f308 */
[----:B------:R-:W-:Y:S01]  /*0fc0*/  IADD3.X R11, PT, PT, RZ, R11, RZ, P1, !PT ;  /* 0x0000000bff0b7210 */ /* 0x000fe20000ffe4ff */
[----:B------:R-:W-:Y:S08]  /*0fd0*/  @P0 BRA `(.L_x_4) ;  /* 0xfffffffc00cc0947 */ /* 0x000ff0000383ffff */
[----:B------:R-:W-:Y:S05]  /*0fe0*/  EXIT ;  /* 0x000000000000794d */ /* 0x000fea0003800000 */
.L_x_5:
[----:B------:R-:W-:-:S00]  /*0ff0*/  BRA `(.L_x_5) ;  /* 0xfffffffc00fc7947 */ /* 0x000fc0000383ffff */
[----:B------:R-:W-:-:S00]  /*1000*/  NOP ;  /* 0x0000000000007918 */ /* 0x000fc00000000000 */
[----:B------:R-:W-:-:S00]  /*1010*/  NOP ;  /* 0x0000000000007918 */ /* 0x000fc00000000000 */
[----:B------:R-:W-:-:S00]  /*1020*/  NOP ;  /* 0x0000000000007918 */ /* 0x000fc00000000000 */
[----:B------:R-:W-:-:S00]  /*1030*/  NOP ;  /* 0x0000000000007918 */ /* 0x000fc00000000000 */
[----:B------:R-:W-:-:S00]  /*1040*/  NOP ;  /* 0x0000000000007918 */ /* 0x000fc00000000000 */
[----:B------:R-:W-:-:S00]  /*1050*/  NOP ;  /* 0x0000000000007918 */ /* 0x000fc00000000000 */
[----:B------:R-:W-:-:S00]  /*1060*/  NOP ;  /* 0x0000000000007918 */ /* 0x000fc00000000000 */
[----:B------:R-:W-:-:S00]  /*1070*/  NOP ;  /* 0x0000000000007918 */ /* 0x000fc00000000000 */
.L_x_21:


//--------------------- .text._Z13matMultvec1_kPfS_S_i --------------------------
	.section	.text._Z13matMultvec1_kPfS_S_i,"ax",@progbits
	.align	128
        .global         _Z13matMultvec1_kPfS_S_i
        .type           _Z13matMultvec1_kPfS_S_i,@function
        .size           _Z13matMultvec1_kPfS_S_i,(.L_x_22 - _Z13matMultvec1_kPfS_S_i)
        .other          _Z13matMultvec1_kPfS_S_i,@"STO_CUDA_ENTRY STV_DEFAULT"
_Z13matMultvec1_kPfS_S_i:
.text._Z13matMultvec1_kPfS_S_i:
[----:B------:R-:W-:Y:S01]  /*0000*/  LDC R1, c[0x0][0x37c] ;  /* 0x0000df00ff017b82 */ /* 0x000fe20000000800 */
[----:B------:R-:W0:Y:S07]  /*0010*/  S2R R3, SR_TID.X ;  /* 0x0000000000037919 */ /* 0x000e2e0000002100 */
[----:B------:R-:W0:Y:S01]  /*0020*/  S2UR UR4, SR_CTAID.X ;  /* 0x00000000000479c3 */ /* 0x000e220000002500 */
[----:B------:R-:W1:Y:S07]  /*0030*/  LDCU UR8, c[0x0][0x398] ;  /* 0x00007300ff0877ac */ /* 0x000e6e0008000800 */
[----:B------:R-:W0:Y:S02]  /*0040*/  LDC R14, c[0x0][0x360] ;  /* 0x0000d800ff0e7b82 */ /* 0x000e240000000800 */
[----:B0-----:R-:W-:-:S05]  /*0050*/  IMAD R14, R14, UR4, R3 ;  /* 0x000000040e0e7c24 */ /* 0x001fca000f8e0203 */
[----:B-1----:R-:W-:-:S13]  /*0060*/  ISETP.GE.U32.AND P0, PT, R14, UR8, PT ;  /* 0x000000080e007c0c */ /* 0x002fda000bf06070 */
[----:B------:R-:W-:Y:S05]  /*0070*/  @P0 EXIT ;  /* 0x000000000000094d */ /* 0x000fea0003800000 */
[----:B------:R-:W-:Y:S01]  /*0080*/  UISETP.GE.AND UP0, UPT, UR8, 0x1, UPT ;  /* 0x000000010800788c */ /* 0x000fe2000bf06270 */
[----:B------:R-:W-:Y:S01]  /*0090*/  HFMA2 R0, -RZ, RZ, 0, 0 ;  /* 0x00000000ff007431 */ /* 0x000fe200000001ff */
[----:B------:R-:W0:Y:S07]  /*00a0*/  LDCU.64 UR6, c[0x0][0x358] ;  /* 0x00006b00ff0677ac */ /* 0x000e2e0008000a00 */
[----:B------:R-:W-:Y:S05]  /*00b0*/  BRA.U !UP0, `(.L_x_6) ;  /* 0x0000000d08087547 */ /* 0x000fea000b800000 */
[----:B------:R-:W-:Y:S01]  /*00c0*/  UISETP.GE.U32.AND UP0, UPT, UR8, 0x10, UPT ;  /* 0x000000100800788c */ /* 0x000fe2000bf06070 */
[----:B------:R-:W-:Y:S01]  /*00d0*/  MOV R0, RZ ;  /* 0x000000ff00007202 */ /* 0x000fe20000000f00 */
[----:B------:R-:W-:Y:S01]  /*00e0*/  ULOP3.LUT UR4, UR8, 0xf, URZ, 0xc0, !UPT ;  /* 0x0000000f08047892 */ /* 0x000fe2000f8ec0ff */
[----:B------:R-:W-:-:S03]  /*00f0*/  MOV R17, RZ ;  /* 0x000000ff00117202 */ /* 0x000fc60000000f00 */
[----:B------:R-:W-:-:S03]  /*0100*/  UISETP.NE.AND UP1, UPT, UR4, URZ, UPT ;  /* 0x000000ff0400728c */ /* 0x000fc6000bf25270 */
[----:B------:R-:W-:Y:S08]  /*0110*/  BRA.U !UP0, `(.L_x_7) ;  /* 0x0000000508687547 */ /* 0x000ff0000b800000 */
[----:B------:R-:W-:Y:S01]  /*0120*/  ULOP3.LUT UR5, UR8, 0x7ffffff0, URZ, 0xc0, !UPT ;  /* 0x7ffffff008057892 */ /* 0x000fe2000f8ec0ff */
[----:B------:R-:W-:Y:S01]  /*0130*/  HFMA2 R15, -RZ, RZ, 0, 0 ;  /* 0x00000000ff0f7431 */ /* 0x000fe200000001ff */
[----:B------:R-:W-:-:S04]  /*0140*/  MOV R0, RZ ;  /* 0x000000ff00007202 */ /* 0x000fc80000000f00 */
[----:B------:R-:W-:-:S07]  /*0150*/  MOV R17, UR5 ;  /* 0x0000000500117c02 */ /* 0x000fce0008000f00 */
.L_x_8:
[----:B------:R-:W1:Y:S01]  /*0160*/  LDC.64 R6, c[0x0][0x388] ;  /* 0x0000e200ff067b82 */ /* 0x000e620000000a00 */
[----:B------:R-:W-:-:S05]  /*0170*/  IMAD R21, R14, UR8, R15 ;  /* 0x000000080e157c24 */ /* 0x000fca000f8e020f */
[C---:B------:R-:W-:Y:S02]  /*0180*/  IADD3 R13, PT, PT, R21.reuse, 0x1, RZ ;  /* 0x00000001150d7810 */ /* 0x040fe40007ffe0ff */
[----:B------:R-:W2:Y:S01]  /*0190*/  LDC.64 R4, c[0x0][0x390] ;  /* 0x0000e400ff047b82 */ /* 0x000ea20000000a00 */
[C---:B------:R-:W-:Y:S02]  /*01a0*/  IADD3 R11, PT, PT, R21.reuse, 0x2, RZ ;  /* 0x00000002150b7810 */ /* 0x040fe40007ffe0ff */
[C---:B------:R-:W-:Y:S01]  /*01b0*/  IADD3 R9, PT, PT, R21.reuse, 0x3, RZ ;  /* 0x0000000315097810 */ /* 0x040fe20007ffe0ff */
[----:B-1----:R-:W-:-:S04]  /*01c0*/  IMAD.WIDE.U32 R28, R21, 0x4, R6 ;  /* 0x00000004151c7825 */ /* 0x002fc800078e0006 */
[----:B------:R-:W-:Y:S02]  /*01d0*/  IMAD.WIDE.U32 R12, R13, 0x4, R6 ;  /* 0x000000040d0c7825 */ /* 0x000fe400078e0006 */
[----:B0-----:R-:W3:Y:S02]  /*01e0*/  LDG.E R28, desc[UR6][R28.64] ;  /* 0x000000061c1c7981 */ /* 0x001ee4000c1e1900 */
[----:B--2---:R-:W-:Y:S02]  /*01f0*/  IMAD.WIDE.U32 R4, R15, 0x4, R4 ;  /* 0x000000040f047825 */ /* 0x004fe400078e0004 */
[----:B------:R0:W2:Y:S04]  /*0200*/  LDG.E R2, desc[UR6][R12.64] ;  /* 0x000000060c027981 */ /* 0x0000a8000c1e1900 */
[----:B------:R-:W3:Y:S01]  /*0210*/  LDG.E R3, desc[UR6][R4.64] ;  /* 0x0000000604037981 */ /* 0x000ee2000c1e1900 */
[----:B------:R-:W-:Y:S01]  /*0220*/  IMAD.WIDE.U32 R10, R11, 0x4, R6 ;  /* 0x000000040b0a7825 */ /* 0x000fe200078e0006 */
[----:B------:R-:W-:-:S02]  /*0230*/  IADD3 R23, PT, PT, R21, 0x4, RZ ;  /* 0x0000000415177810 */ /* 0x000fc40007ffe0ff */
[----:B------:R-:W2:Y:S01]  /*0240*/  LDG.E R26, desc[UR6][R4.64+0x4] ;  /* 0x00000406041a7981 */ /* 0x000ea2000c1e1900 */
[----:B------:R-:W-:Y:S01]  /*0250*/  IMAD.WIDE.U32 R8, R9, 0x4, R6 ;  /* 0x0000000409087825 */ /* 0x000fe200078e0006 */
[C---:B------:R-:W-:Y:S02]  /*0260*/  IADD3 R25, PT, PT, R21.reuse, 0x5, RZ ;  /* 0x0000000515197810 */ /* 0x040fe40007ffe0ff */
[----:B------:R1:W4:Y:S04]  /*0270*/  LDG.E R19, desc[UR6][R10.64] ;  /* 0x000000060a137981 */ /* 0x000328000c1e1900 */
[----:B------:R-:W4:Y:S01]  /*0280*/  LDG.E R16, desc[UR6][R4.64+0x8] ;  /* 0x0000080604107981 */ /* 0x000f22000c1e1900 */
[----:B0-----:R-:W-:-:S03]  /*0290*/  IADD3 R13, PT, PT, R21, 0x6, RZ ;  /* 0x00000006150d7810 */ /* 0x001fc60007ffe0ff */
[----:B------:R-:W5:Y:S01]  /*02a0*/  LDG.E R18, desc[UR6][R4.64+0xc] ;  /* 0x00000c0604127981 */ /* 0x000f62000c1e1900 */
[----:B-1----:R-:W-:-:S03]  /*02b0*/  IMAD.WIDE.U32 R10, R23, 0x4, R6 ;  /* 0x00000004170a7825 */ /* 0x002fc600078e0006 */
[----:B------:R0:W5:Y:S04]  /*02c0*/  LDG.E R23, desc[UR6][R8.64] ;  /* 0x0000000608177981 */ /* 0x000168000c1e1900 */
[----:B------:R-:W5:Y:S01]  /*02d0*/  LDG.E R20, desc[UR6][R4.64+0x10] ;  /* 0x0000100604147981 */ /* 0x000f62000c1e1900 */
[----:B------:R-:W-:-:S03]  /*02e0*/  IMAD.WIDE.U32 R12, R13, 0x4, R6 ;  /* 0x000000040d0c7825 */ /* 0x000fc600078e0006 */
[----:B------:R-:W5:Y:S01]  /*02f0*/  LDG.E R27, desc[UR6][R4.64+0x14] ;  /* 0x00001406041b7981 */ /* 0x000f62000c1e1900 */
[----:B0-----:R-:W-:-:S03]  /*0300*/  IMAD.WIDE.U32 R8, R25, 0x4, R6 ;  /* 0x0000000419087825 */ /* 0x001fc600078e0006 */
[----:B------:R-:W5:Y:S04]  /*0310*/  LDG.E R25, desc[UR6][R10.64] ;  /* 0x000000060a197981 */ /* 0x000f68000c1e1900 */
[----:B------:R-:W5:Y:S04]  /*0320*/  LDG.E R22, desc[UR6][R8.64] ;  /* 0x0000000608167981 */ /* 0x000f68000c1e1900 */
[----:B------:R0:W5:Y:S04]  /*0330*/  LDG.E R24, desc[UR6][R12.64] ;  /* 0x000000060c187981 */ /* 0x000168000c1e1900 */
[----:B------:R-:W5:Y:S01]  /*0340*/  LDG.E R29, desc[UR6][R4.64+0x18] ;  /* 0x00001806041d7981 */ /* 0x000f62000c1e1900 */
[----:B0-----:R-:W-:-:S05]  /*0350*/  IADD3 R13, PT, PT, R21, 0xa, RZ ;  /* 0x0000000a150d7810 */ /* 0x001fca0007ffe0ff */
[----:B------:R-:W-:-:S04]  /*0360*/  IMAD.WIDE.U32 R12, R13, 0x4, R6 ;  /* 0x000000040d0c7825 */ /* 0x000fc800078e0006 */
[----:B---3--:R-:W-:Y:S01]  /*0370*/  FFMA R3, R28, R3, R0 ;  /* 0x000000031c037223 */ /* 0x008fe20000000000 */
[C---:B------:R-:W-:Y:S02]  /*0380*/  IADD3 R0, PT, PT, R21.reuse, 0x7, RZ ;  /* 0x0000000715007810 */ /* 0x040fe40007ffe0ff */
[----:B------:R-:W-:Y:S01]  /*0390*/  IADD3 R28, PT, PT, R21, 0x8, RZ ;  /* 0x00000008151c7810 */ /* 0x000fe20007ffe0ff */
[----:B--2---:R-:W-:Y:S02]  /*03a0*/  FFMA R26, R2, R26, R3 ;  /* 0x0000001a021a7223 */ /* 0x004fe40000000003 */
[----:B------:R-:W-:-:S04]  /*03b0*/  IMAD.WIDE.U32 R2, R0, 0x4, R6 ;  /* 0x0000000400027825 */ /* 0x000fc800078e0006 */
[----:B------:R-:W-:Y:S01]  /*03c0*/  IMAD.WIDE.U32 R10, R28, 0x4, R6 ;  /* 0x000000041c0a7825 */ /* 0x000fe200078e0006 */
[----:B------:R-:W-:-:S03]  /*03d0*/  IADD3 R28, PT, PT, R21, 0x9, RZ ;  /* 0x00000009151c7810 */ /* 0x000fc60007ffe0ff */
[----:B----4-:R-:W-:Y:S01]  /*03e0*/  FFMA R26, R19, R16, R26 ;  /* 0x00000010131a7223 */ /* 0x010fe2000000001a */
[----:B------:R0:W2:Y:S04]  /*03f0*/  LDG.E R0, desc[UR6][R2.64] ;  /* 0x0000000602007981 */ /* 0x0000a8000c1e1900 */
[----:B------:R-:W2:Y:S01]  /*0400*/  LDG.E R19, desc[UR6][R4.64+0x1c] ;  /* 0x00001c0604137981 */ /* 0x000ea2000c1e1900 */
[----:B------:R-:W-:-:S04]  /*0410*/  IMAD.WIDE.U32 R8, R28, 0x4, R6 ;  /* 0x000000041c087825 */ /* 0x000fc800078e0006 */
[----:B-----5:R-:W-:Y:S01]  /*0420*/  FFMA R18, R23, R18, R26 ;  /* 0x0000001217127223 */ /* 0x020fe2000000001a */
[----:B------:R-:W3:Y:S01]  /*0430*/  LDG.E R10, desc[UR6][R10.64] ;  /* 0x000000060a0a7981 */ /* 0x000ee2000c1e1900 */
[----:B------:R-:W-:-:S03]  /*0440*/  IADD3 R28, PT, PT, R21, 0xb, RZ ;  /* 0x0000000b151c7810 */ /* 0x000fc60007ffe0ff */
[----:B------:R-:W3:Y:S01]  /*0450*/  LDG.E R23, desc[UR6][R4.64+0x20] ;  /* 0x0000200604177981 */ /* 0x000ee2000c1e1900 */
[----:B------:R-:W-:-:S03]  /*0460*/  IADD3 R26, PT, PT, R21, 0xc, RZ ;  /* 0x0000000c151a7810 */ /* 0x000fc60007ffe0ff */
[----:B------:R1:W4:Y:S01]  /*0470*/  LDG.E R16, desc[UR6][R8.64] ;  /* 0x0000000608107981 */ /* 0x000322000c1e1900 */
[----:B------:R-:W-:-:S03]  /*0480*/  FFMA R20, R25, R20, R18 ;  /* 0x0000001419147223 */ /* 0x000fc60000000012 */
[----:B------:R5:W4:Y:S01]  /*0490*/  LDG.E R11, desc[UR6][R12.64] ;  /* 0x000000060c0b7981 */ /* 0x000b22000c1e1900 */
[----:B0-----:R-:W-:-:S03]  /*04a0*/  IMAD.WIDE.U32 R2, R28, 0x4, R6 ;  /* 0x000000041c027825 */ /* 0x001fc600078e0006 */
[----:B------:R-:W4:Y:S01]  /*04b0*/  LDG.E R25, desc[UR6][R4.64+0x24] ;  /* 0x0000240604197981 */ /* 0x000f22000c1e1900 */
[----:B------:R-:W-:Y:S01]  /*04c0*/  FFMA R27, R22, R27, R20 ;  /* 0x0000001b161b7223 */ /* 0x000fe20000000014 */
[----:B------:R-:W-:Y:S02]  /*04d0*/  IADD3 R22, PT, PT, R21, 0xd, RZ ;  /* 0x0000000d15167810 */ /* 0x000fe40007ffe0ff */
[----:B------:R-:W4:Y:S01]  /*04e0*/  LDG.E R20, desc[UR6][R4.64+0x28] ;  /* 0x0000280604147981 */ /* 0x000f22000c1e1900 */
[----:B-1----:R-:W-:-:S04]  /*04f0*/  IMAD.WIDE.U32 R8, R26, 0x4, R6 ;  /* 0x000000041a087825 */ /* 0x002fc800078e0006 */
[----:B------:R-:W-:Y:S01]  /*0500*/  FFMA R29, R24, R29, R27 ;  /* 0x0000001d181d7223 */ /* 0x000fe2000000001b */
[----:B------:R0:W4:Y:S01]  /*0510*/  LDG.E R18, desc[UR6][R2.64] ;  /* 0x0000000602127981 */ /* 0x000122000c1e1900 */
[C---:B------:R-:W-:Y:S01]  /*0520*/  IADD3 R24, PT, PT, R21.reuse, 0xe, RZ ;  /* 0x0000000e15187810 */ /* 0x040fe20007ffe0ff */
[----:B-----5:R-:W-:Y:S02]  /*0530*/  IMAD.WIDE.U32 R12, R22, 0x4, R6 ;  /* 0x00000004160c7825 */ /* 0x020fe400078e0006 */
[----:B------:R-:W5:Y:S01]  /*0540*/  LDG.E R27, desc[UR6][R4.64+0x2c] ;  /* 0x00002c06041b7981 */ /* 0x000f62000c1e1900 */
[----:B------:R-:W-:-:S03]  /*0550*/  IADD3 R26, PT, PT, R21, 0xf, RZ ;  /* 0x0000000f151a7810 */ /* 0x000fc60007ffe0ff */
[----:B------:R-:W5:Y:S01]  /*0560*/  LDG.E R8, desc[UR6][R8.64] ;  /* 0x0000000608087981 */ /* 0x000f62000c1e1900 */
[----:B0-----:R-:W-:-:S03]  /*0570*/  IMAD.WIDE.U32 R2, R24, 0x4, R6 ;  /* 0x0000000418027825 */ /* 0x001fc600078e0006 */
[----:B------:R-:W5:Y:S01]  /*0580*/  LDG.E R22, desc[UR6][R4.64+0x30] ;  /* 0x0000300604167981 */ /* 0x000f62000c1e1900 */
[----:B------:R-:W-:-:S03]  /*0590*/  IMAD.WIDE.U32 R6, R26, 0x4, R6 ;  /* 0x000000041a067825 */ /* 0x000fc600078e0006 */
[----:B------:R-:W5:Y:S04]  /*05a0*/  LDG.E R12, desc[UR6][R12.64] ;  /* 0x000000060c0c7981 */ /* 0x000f68000c1e1900 */
[----:B------:R-:W5:Y:S04]  /*05b0*/  LDG.E R21, desc[UR6][R4.64+0x34] ;  /* 0x0000340604157981 */ /* 0x000f68000c1e1900 */
[----:B------:R-:W5:Y:S04]  /*05c0*/  LDG.E R2, desc[UR6][R2.64] ;  /* 0x0000000602027981 */ /* 0x000f68000c1e1900 */
[----:B------:R-:W5:Y:S04]  /*05d0*/  LDG.E R24, desc[UR6][R4.64+0x38] ;  /* 0x0000380604187981 */ /* 0x000f68000c1e1900 */
[----:B------:R-:W5:Y:S04]  /*05e0*/  LDG.E R6, desc[UR6][R6.64] ;  /* 0x0000000606067981 */ /* 0x000f68000c1e1900 */
[----:B------:R-:W5:Y:S01]  /*05f0*/  LDG.E R26, desc[UR6][R4.64+0x3c] ;  /* 0x00003c06041a7981 */ /* 0x000f62000c1e1900 */
[----:B------:R-:W-:-:S04]  /*0600*/  IADD3 R15, PT, PT, R15, 0x10, RZ ;  /* 0x000000100f0f7810 */ /* 0x000fc80007ffe0ff */
[----:B------:R-:W-:Y:S01]  /*0610*/  ISETP.NE.AND P0, PT, R15, R17, PT ;  /* 0x000000110f00720c */ /* 0x000fe20003f05270 */
[----:B--2---:R-:W-:-:S04]  /*0620*/  FFMA R19, R0, R19, R29 ;  /* 0x0000001300137223 */ /* 0x004fc8000000001d */
[----:B---3--:R-:W-:-:S04]  /*0630*/  FFMA R19, R10, R23, R19 ;  /* 0x000000170a137223 */ /* 0x008fc80000000013 */
[----:B----4-:R-:W-:-:S04]  /*0640*/  FFMA R16, R16, R25, R19 ;  /* 0x0000001910107223 */ /* 0x010fc80000000013 */
[----:B------:R-:W-:-:S04]  /*0650*/  FFMA R11, R11, R20, R16 ;  /* 0x000000140b0b7223 */ /* 0x000fc80000000010 */
[----:B-----5:R-:W-:-:S04]  /*0660*/  FFMA R11, R18, R27, R11 ;  /* 0x0000001b120b7223 */ /* 0x020fc8000000000b */
[----:B------:R-:W-:-:S04]  /*0670*/  FFMA R11, R8, R22, R11 ;  /* 0x00000016080b7223 */ /* 0x000fc8000000000b */
[----:B------:R-:W-:-:S04]  /*0680*/  FFMA R11, R12, R21, R11 ;  /* 0x000000150c0b7223 */ /* 0x000fc8000000000b */
[----:B------:R-:W-:-:S04]  /*0690*/  FFMA R11, R2, R24, R11 ;  /* 0x00000018020b7223 */ /* 0x000fc8000000000b */
[----:B------:R-:W-:Y:S01]  /*06a0*/  FFMA R0, R6, R26, R11 ;  /* 0x0000001a06007223 */ /* 0x000fe2000000000b */
[----:B------:R-:W-:Y:S06]  /*06b0*/  @P0 BRA `(.L_x_8) ;  /* 0xfffffff800a80947 */ /* 0x000fec000383ffff */
.L_x_7:
[----:B------:R-:W-:Y:S05]  /*06c0*/  BRA.U !UP1, `(.L_x_6) ;  /* 0x0000000509847547 */ /* 0x000fea000b800000 */
[----:B------:R-:W-:Y:S02]  /*06d0*/  UISETP.GE.U32.AND UP0, UPT, UR4, 0x8, UPT ;  /* 0x000000080400788c */ /* 0x000fe4000bf06070 */
[----:B------:R-:W-:-:S04]  /*06e0*/  ULOP3.LUT UR5, UR8, 0x7, URZ, 0xc0, !UPT ;  /* 0x0000000708057892 */ /* 0x000fc8000f8ec0ff */
[----:B------:R-:W-:-:S03]  /*06f0*/  UISETP.NE.AND UP1, UPT, UR5, URZ, UPT ;  /* 0x000000ff0500728c */ /* 0x000fc6000bf25270 */
[----:B------:R-:W-:Y:S08]  /*0700*/  BRA.U !UP0, `(.L_x_9) ;  /* 0x0000000108b07547 */ /* 0x000ff0000b800000 */
[----:B------:R-:W1:Y:S01]  /*0710*/  LDC.64 R4, c[0x0][0x388] ;  /* 0x0000e200ff047b82 */ /* 0x000e620000000a00 */
[----:B------:R-:W-:-:S05]  /*0720*/  IMAD R11, R14, UR8, R17 ;  /* 0x000000080e0b7c24 */ /* 0x000fca000f8e0211 */
[C---:B------:R-:W-:Y:S02]  /*0730*/  IADD3 R9, PT, PT, R11.reuse, 0x1, RZ ;  /* 0x000000010b097810 */ /* 0x040fe40007ffe0ff */
[----:B------:R-:W2:Y:S01]  /*0740*/  LDC.64 R2, c[0x0][0x390] ;  /* 0x0000e400ff027b82 */ /* 0x000ea20000000a00 */
[C---:B------:R-:W-:Y:S02]  /*0750*/  IADD3 R29, PT, PT, R11.reuse, 0x2, RZ ;  /* 0x000000020b1d7810 */ /* 0x040fe40007ffe0ff */
[C---:B------:R-:W-:Y:S02]  /*0760*/  IADD3 R21, PT, PT, R11.reuse, 0x3, RZ ;  /* 0x000000030b157810 */ /* 0x040fe40007ffe0ff */
[C---:B------:R-:W-:Y:S01]  /*0770*/  IADD3 R25, PT, PT, R11.reuse, 0x4, RZ ;  /* 0x000000040b197810 */ /* 0x040fe20007ffe0ff */
[----:B-1----:R-:W-:-:S04]  /*0780*/  IMAD.WIDE.U32 R6, R11, 0x4, R4 ;  /* 0x000000040b067825 */ /* 0x002fc800078e0004 */
[----:B------:R-:W-:Y:S01]  /*0790*/  IMAD.WIDE.U32 R8, R9, 0x4, R4 ;  /* 0x0000000409087825 */ /* 0x000fe200078e0004 */
[----:B0-----:R0:W3:Y:S03]  /*07a0*/  LDG.E R15, desc[UR6][R6.64] ;  /* 0x00000006060f7981 */ /* 0x0010e6000c1e1900 */
[----:B--2---:R-:W-:Y:S01]  /*07b0*/  IMAD.WIDE.U32 R2, R17, 0x4, R2 ;  /* 0x0000000411027825 */ /* 0x004fe200078e0002 */
[----:B------:R1:W2:Y:S04]  /*07c0*/  LDG.E R12, desc[UR6][R8.64] ;  /* 0x00000006080c7981 */ /* 0x0002a8000c1e1900 */
[----:B------:R-:W3:Y:S01]  /*07d0*/  LDG.E R13, desc[UR6][R2.64] ;  /* 0x00000006020d7981 */ /* 0x000ee2000c1e1900 */
[----:B------:R-:W-:-:S03]  /*07e0*/  IMAD.WIDE.U32 R28, R29, 0x4, R4 ;  /* 0x000000041d1c7825 */ /* 0x000fc600078e0004 */
[----:B------:R-:W2:Y:S01]  /*07f0*/  LDG.E R19, desc[UR6][R2.64+0x4] ;  /* 0x0000040602137981 */ /* 0x000ea2000c1e1900 */
[--C-:B------:R-:W-:Y:S01]  /*0800*/  IMAD.WIDE.U32 R20, R21, 0x4, R4.reuse ;  /* 0x0000000415147825 */ /* 0x100fe200078e0004 */
[----:B------:R-:W-:Y:S02]  /*0810*/  IADD3 R27, PT, PT, R11, 0x5, RZ ;  /* 0x000000050b1b7810 */ /* 0x000fe40007ffe0ff */
[----:B------:R-:W4:Y:S01]  /*0820*/  LDG.E R16, desc[UR6][R28.64] ;  /* 0x000000061c107981 */ /* 0x000f22000c1e1900 */
[----:B0-----:R-:W-:-:S03]  /*0830*/  IMAD.WIDE.U32 R6, R25, 0x4, R4 ;  /* 0x0000000419067825 */ /* 0x001fc600078e0004 */
[----:B------:R-:W4:Y:S01]  /*0840*/  LDG.E R23, desc[UR6][R2.64+0x8] ;  /* 0x0000080602177981 */ /* 0x000f22000c1e1900 */
[----:B------:R-:W-:Y:S01]  /*0850*/  IADD3 R10, PT, PT, R11, 0x6, RZ ;  /* 0x000000060b0a7810 */ /* 0x000fe20007ffe0ff */
[--C-:B-1----:R-:W-:Y:S02]  /*0860*/  IMAD.WIDE.U32 R8, R27, 0x4, R4.reuse ;  /* 0x000000041b087825 */ /* 0x102fe400078e0004 */
[----:B------:R-:W5:Y:S04]  /*0870*/  LDG.E R20, desc[UR6][R20.64] ;  /* 0x0000000614147981 */ /* 0x000f68000c1e1900 */
[----:B------:R-:W5:Y:S01]  /*0880*/  LDG.E R25, desc[UR6][R2.64+0xc] ;  /* 0x00000c0602197981 */ /* 0x000f62000c1e1900 */
[----:B------:R-:W-:Y:S01]  /*0890*/  IADD3 R18, PT, PT, R11, 0x7, RZ ;  /* 0x000000070b127810 */ /* 0x000fe20007ffe0ff */
[----:B------:R-:W-:-:S02]  /*08a0*/  IMAD.WIDE.U32 R10, R10, 0x4, R4 ;  /* 0x000000040a0a7825 */ /* 0x000fc400078e0004 */
[----:B------:R-:W5:Y:S04]  /*08b0*/  LDG.E R6, desc[UR6][R6.64] ;  /* 0x0000000606067981 */ /* 0x000f68000c1e1900 */
        /* <DEDUP_REMOVED lines=8> */
[----:B------:R-:W-:Y:S01]  /*0940*/  IADD3 R17, PT, PT, R17, 0x8, RZ ;  /* 0x0000000811117810 */ /* 0x000fe20007ffe0ff */
[----:B---3--:R-:W-:-:S04]  /*0950*/  FFMA R13, R15, R13, R0 ;  /* 0x0000000d0f0d7223 */ /* 0x008fc80000000000 */
[----:B--2---:R-:W-:-:S04]  /*0960*/  FFMA R13, R12, R19, R13 ;  /* 0x000000130c0d7223 */ /* 0x004fc8000000000d */
[----:B----4-:R-:W-:-:S04]  /*0970*/  FFMA R13, R16, R23, R13 ;  /* 0x00000017100d7223 */ /* 0x010fc8000000000d */
[----:B-----5:R-:W-:-:S04]  /*0980*/  FFMA R13, R20, R25, R13 ;  /* 0x00000019140d7223 */ /* 0x020fc8000000000d */
[----:B------:R-:W-:-:S04]  /*0990*/  FFMA R13, R6, R27, R13 ;  /* 0x0000001b060d7223 */ /* 0x000fc8000000000d */
[----:B------:R-:W-:-:S04]  /*09a0*/  FFMA R8, R8, R29, R13 ;  /* 0x0000001d08087223 */ /* 0x000fc8000000000d */
[----:B------:R-:W-:-:S04]  /*09b0*/  FFMA R8, R11, R18, R8 ;  /* 0x000000120b087223 */ /* 0x000fc80000000008 */
[----:B------:R-:W-:-:S07]  /*09c0*/  FFMA R0, R5, R21, R8 ;  /* 0x0000001505007223 */ /* 0x000fce0000000008 */
.L_x_9:
        /* <DEDUP_REMOVED lines=15> */
[----:B------:R-:W2:Y:S02]  /*0ac0*/  LDG.E R8, desc[UR6][R8.64] ;  /* 0x0000000608087981 */ /* 0x000ea4000c1e1900 */
[--C-:B------:R-:W-:Y:S02]  /*0ad0*/  IMAD.WIDE.U32 R10, R13, 0x4, R4.reuse ;  /* 0x000000040d0a7825 */ /* 0x100fe400078e0004 */
[----:B------:R-:W3:Y:S02]  /*0ae0*/  LDG.E R12, desc[UR6][R2.64] ;  /* 0x00000006020c7981 */ /* 0x000ee4000c1e1900 */
[----:B------:R-:W-:-:S02]  /*0af0*/  IMAD.WIDE.U32 R4, R15, 0x4, R4 ;  /* 0x000000040f047825 */ /* 0x000fc400078e0004 */
[----:B------:R-:W2:Y:S04]  /*0b00*/  LDG.E R13, desc[UR6][R2.64+0x4] ;  /* 0x00000406020d7981 */ /* 0x000ea8000c1e1900 */
[----:B------:R-:W4:Y:S04]  /*0b10*/  LDG.E R10, desc[UR6][R10.64] ;  /* 0x000000060a0a7981 */ /* 0x000f28000c1e1900 */
[----:B------:R-:W4:Y:S04]  /*0b20*/  LDG.E R15, desc[UR6][R2.64+0x8] ;  /* 0x00000806020f7981 */ /* 0x000f28000c1e1900 */
[----:B------:R-:W5:Y:S04]  /*0b30*/  LDG.E R4, desc[UR6][R4.64] ;  /* 0x0000000604047981 */ /* 0x000f68000c1e1900 */
[----:B------:R-:W5:Y:S01]  /*0b40*/  LDG.E R16, desc[UR6][R2.64+0xc] ;  /* 0x00000c0602107981 */ /* 0x000f62000c1e1900 */
[----:B------:R-:W-:Y:S01]  /*0b50*/  IADD3 R17, PT, PT, R17, 0x4, RZ ;  /* 0x0000000411117810 */ /* 0x000fe20007ffe0ff */
[----:B---3--:R-:W-:-:S04]  /*0b60*/  FFMA R7, R7, R12, R0 ;  /* 0x0000000c07077223 */ /* 0x008fc80000000000 */
[----:B--2---:R-:W-:-:S04]  /*0b70*/  FFMA R7, R8, R13, R7 ;  /* 0x0000000d08077223 */ /* 0x004fc80000000007 */
[----:B----4-:R-:W-:-:S04]  /*0b80*/  FFMA R7, R10, R15, R7 ;  /* 0x0000000f0a077223 */ /* 0x010fc80000000007 */
[----:B-----5:R-:W-:-:S07]  /*0b90*/  FFMA R0, R4, R16, R7 ;  /* 0x0000001004007223 */ /* 0x020fce0000000007 */
.L_x_10:
[----:B------:R-:W-:Y:S05]  /*0ba0*/  BRA.U !UP1, `(.L_x_6) ;  /* 0x00000001094c7547 */ /* 0x000fea000b800000 */
[----:B------:R-:W1:Y:S01]  /*0bb0*/  LDC.64 R2, c[0x0][0x390] ;  /* 0x0000e400ff027b82 */ /* 0x000e620000000a00 */
[----:B------:R-:W-:-:S07]  /*0bc0*/  UIADD3 UR4, UPT, UPT, -UR4, URZ, URZ ;  /* 0x000000ff04047290 */ /* 0x000fce000fffe1ff */
[----:B------:R-:W2:Y:S01]  /*0bd0*/  LDC.64 R6, c[0x0][0x388] ;  /* 0x0000e200ff067b82 */ /* 0x000ea20000000a00 */
[----:B-1----:R-:W-:-:S04]  /*0be0*/  IMAD.WIDE.U32 R2, R17, 0x4, R2 ;  /* 0x0000000411027825 */ /* 0x002fc800078e0002 */
[----:B------:R-:W-:Y:S01]  /*0bf0*/  IMAD R17, R14, UR8, R17 ;  /* 0x000000080e117c24 */ /* 0x000fe2000f8e0211 */
[----:B------:R-:W-:Y:S02]  /*0c00*/  MOV R8, R2 ;  /* 0x0000000200087202 */ /* 0x000fe40000000f00 */
[----:B------:R-:W-:-:S07]  /*0c10*/  MOV R9, R3 ;  /* 0x0000000300097202 */ /* 0x000fce0000000f00 */
.L_x_11:
[----:B--2---:R-:W-:Y:S01]  /*0c20*/  IMAD.WIDE.U32 R2, R17, 0x4, R6 ;  /* 0x0000000411027825 */ /* 0x004fe200078e0006 */
[----:B------:R-:W-:Y:S02]  /*0c30*/  MOV R4, R8 ;  /* 0x0000000800047202 */ /* 0x000fe40000000f00 */
[----:B------:R-:W-:-:S03]  /*0c40*/  MOV R5, R9 ;  /* 0x0000000900057202 */ /* 0x000fc60000000f00 */
[----:B0-----:R-:W2:Y:S04]  /*0c50*/  LDG.E R3, desc[UR6][R2.64] ;  /* 0x0000000602037981 */ /* 0x001ea8000c1e1900 */
[----:B------:R-:W2:Y:S01]  /*0c60*/  LDG.E R4, desc[UR6][R4.64] ;  /* 0x0000000604047981 */ /* 0x000ea2000c1e1900 */
[----:B------:R-:W-:Y:S01]  /*0c70*/  UIADD3 UR4, UPT, UPT, UR4, 0x1, URZ ;  /* 0x0000000104047890 */ /* 0x000fe2000fffe0ff */
[----:B------:R-:W-:Y:S02]  /*0c80*/  IADD3 R8, P0, PT, R8, 0x4, RZ ;  /* 0x0000000408087810 */ /* 0x000fe40007f1e0ff */
[----:B------:R-:W-:Y:S01]  /*0c90*/  IADD3 R17, PT, PT, R17, 0x1, RZ ;  /* 0x0000000111117810 */ /* 0x000fe20007ffe0ff */
[----:B------:R-:W-:Y:S01]  /*0ca0*/  UISETP.NE.AND UP0, UPT, UR4, URZ, UPT ;  /* 0x000000ff0400728c */ /* 0x000fe2000bf05270 */
[----:B------:R-:W-:Y:S01]  /*0cb0*/  IADD3.X R9, PT, PT, RZ, R9, RZ, P0, !PT ;  /* 0x00000009ff097210 */ /* 0x000fe200007fe4ff */
[----:B--2---:R-:W-:-:S07]  /*0cc0*/  FFMA R0, R3, R4, R0 ;  /* 0x0000000403007223 */ /* 0x004fce0000000000 */
[----:B------:R-:W-:Y:S05]  /*0cd0*/  BRA.U UP0, `(.L_x_11) ;  /* 0xfffffffd00d07547 */ /* 0x000fea000b83ffff */
.L_x_6:
[----:B------:R-:W1:Y:S02]  /*0ce0*/  LDC.64 R2, c[0x0][0x380] ;  /* 0x0000e000ff027b82 */ /* 0x000e640000000a00 */
[----:B-1----:R-:W-:-:S05]  /*0cf0*/  IMAD.WIDE.U32 R14, R14, 0x4, R2 ;  /* 0x000000040e0e7825 */ /* 0x002fca00078e0002 */
[----:B0-----:R-:W-:Y:S01]  /*0d00*/  STG.E desc[UR6][R14.64], R0 ;  /* 0x000000000e007986 */ /* 0x001fe2000c101906 */
[----:B------:R-:W-:Y:S05]  /*0d10*/  EXIT ;  /* 0x000000000000794d */ /* 0x000fea0003800000 */
.L_x_12:
        /* <DEDUP_REMOVED lines=14> */
.L_x_22:


//--------------------- .text._Z11matMul_1b_kPfS_S_ --------------------------
	.section	.text._Z11matMul_1b_kPfS_S_,"ax",@progbits
	.align	128
        .global         _Z11matMul_1b_kPfS_S_
        .type           _Z11matMul_1b_kPfS_S_,@function
        .size           _Z11matMul_1b_kPfS_S_,(.L_x_23 - _Z11matMul_1b_kPfS_S_)
        .other          _Z11matMul_1b_kPfS_S_,@"STO_CUDA_ENTRY STV_DEFAULT"
_Z11matMul_1b_kPfS_S_:
.text._Z11matMul_1b_kPfS_S_:
[----:B------:R-:W-:Y:S01]  /*0000*/  LDC R1, c[0x0][0x37c] ;  /* 0x0000df00ff017b82 */ /* 0x000fe20000000800 */
[----:B------:R-:W0:Y:S07]  /*0010*/  S2R R3, SR_TID.X ;  /* 0x0000000000037919 */ /* 0x000e2e0000002100 */
[----:B------:R-:W0:Y:S08]  /*0020*/  S2UR UR4, SR_CTAID.X ;  /* 0x00000000000479c3 */ /* 0x000e300000002500 */
[----:B------:R-:W0:Y:S02]  /*0030*/  LDC R0, c[0x0][0x360] ;  /* 0x0000d800ff007b82 */ /* 0x000e240000000800 */
[----:B0-----:R-:W-:-:S05]  /*0040*/  IMAD R0, R0, UR4, R3 ;  /* 0x0000000400007c24 */ /* 0x001fca000f8e0203 */
[----:B------:R-:W-:-:S13]  /*0050*/  ISETP.GT.U32.AND P0, PT, R0, 0x257, PT ;  /* 0x000002570000780c */ /* 0x000fda0003f04070 */
[----:B------:R-:W-:Y:S05]  /*0060*/  @P0 EXIT ;  /* 0x000000000000094d */ /* 0x000fea0003800000 */
[----:B------:R-:W0:Y:S01]  /*0070*/  LDCU.64 UR6, c[0x0][0x358] ;  /* 0x00006b00ff0677ac */ /* 0x000e220008000a00 */
[----:B------:R-:W-:-:S05]  /*0080*/  UMOV UR4, URZ ;  /* 0x000000ff00047c82 */ /* 0x000fca0008000000 */
.L_x_14:
[----:B-1----:R-:W-:Y:S01]  /*0090*/  MOV R3, UR4 ;  /* 0x0000000400037c02 */ /* 0x002fe20008000f00 */
[----:B------:R-:W-:Y:S01]  /*00a0*/  HFMA2 R18, -RZ, RZ, 0, 0 ;  /* 0x00000000ff127431 */ /* 0x000fe200000001ff */
[----:B------:R-:W-:Y:S01]  /*00b0*/  UIADD3 UR4, UPT, UPT, UR4, 0x1, URZ ;  /* 0x0000000104047890 */ /* 0x000fe2000fffe0ff */
[----:B------:R-:W-:-:S03]  /*00c0*/  MOV R2, RZ ;  /* 0x000000ff00027202 */ /* 0x000fc60000000f00 */
[----:B------:R-:W-:-:S11]  /*00d0*/  UISETP.NE.AND UP0, UPT, UR4, 0x258, UPT ;  /* 0x000002580400788c */ /* 0x000fd6000bf05270 */
.L_x_13:
[----:B------:R-:W1:Y:S01]  /*00e0*/  LDC.64 R12, c[0x0][0x388] ;  /* 0x0000e200ff0c7b82 */ /* 0x000e620000000a00 */
[----:B------:R-:W-:Y:S02]  /*00f0*/  IMAD R6, R2, 0x258, R0 ;  /* 0x0000025802067824 */ /* 0x000fe400078e0200 */
[----:B------:R-:W-:-:S03]  /*0100*/  IMAD R7, R3, 0x258, R2 ;  /* 0x0000025803077824 */ /* 0x000fc600078e0202 */
[C---:B------:R-:W-:Y:S02]  /*0110*/  IADD3 R25, PT, PT, R6.reuse, 0x258, RZ ;  /* 0x0000025806197810 */ /* 0x040fe40007ffe0ff */
[----:B------:R-:W2:Y:S01]  /*0120*/  LDC.64 R14, c[0x0][0x380] ;  /* 0x0000e000ff0e7b82 */ /* 0x000ea20000000a00 */
[----:B-1----:R-:W-:-:S04]  /*0130*/  IMAD.WIDE.U32 R4, R6, 0x4, R12 ;  /* 0x0000000406047825 */ /* 0x002fc800078e000c */
[----:B------:R-:W-:Y:S02]  /*0140*/  IMAD.WIDE.U32 R24, R25, 0x4, R12 ;  /* 0x0000000419187825 */ /* 0x000fe400078e000c */
[----:B0-----:R-:W3:Y:S02]  /*0150*/  LDG.E R5, desc[UR6][R4.64] ;  /* 0x0000000604057981 */ /* 0x001ee4000c1e1900 */
[----:B--2---:R-:W-:Y:S02]  /*0160*/  IMAD.WIDE.U32 R16, R7, 0x4, R14 ;  /* 0x0000000407107825 */ /* 0x004fe400078e000e */
[----:B------:R-:W2:Y:S04]  /*0170*/  LDG.E R24, desc[UR6][R24.64] ;  /* 0x0000000618187981 */ /* 0x000ea8000c1e1900 */
[----:B------:R-:W3:Y:S04]  /*0180*/  LDG.E R8, desc[UR6][R16.64] ;  /* 0x0000000610087981 */ /* 0x000ee8000c1e1900 */
[----:B------:R-:W2:Y:S01]  /*0190*/  LDG.E R19, desc[UR6][R16.64+0x4] ;  /* 0x0000040610137981 */ /* 0x000ea2000c1e1900 */
[----:B------:R-:W-:-:S02]  /*01a0*/  IADD3 R11, PT, PT, R6, 0x4b0, RZ ;  /* 0x000004b0060b7810 */ /* 0x000fc40007ffe0ff */
[C---:B------:R-:W-:Y:S01]  /*01b0*/  IADD3 R23, PT, PT, R6.reuse, 0x708, RZ ;  /* 0x0000070806177810 */ /* 0x040fe20007ffe0ff */
[----:B------:R-:W4:Y:S02]  /*01c0*/  LDG.E R29, desc[UR6][R16.64+0x8] ;  /* 0x00000806101d7981 */ /* 0x000f24000c1e1900 */
[--C-:B------:R-:W-:Y:S01]  /*01d0*/  IMAD.WIDE.U32 R10, R11, 0x4, R12.reuse ;  /* 0x000000040b0a7825 */ /* 0x100fe200078e000c */
[C---:B------:R-:W-:Y:S01]  /*01e0*/  IADD3 R21, PT, PT, R6.reuse, 0x960, RZ ;  /* 0x0000096006157810 */ /* 0x040fe20007ffe0ff */
[----:B------:R-:W5:Y:S02]  /*01f0*/  LDG.E R26, desc[UR6][R16.64+0xc] ;  /* 0x00000c06101a7981 */ /* 0x000f64000c1e1900 */
[--C-:B------:R-:W-:Y:S02]  /*0200*/  IMAD.WIDE.U32 R22, R23, 0x4, R12.reuse ;  /* 0x0000000417167825 */ /* 0x100fe400078e000c */
[----:B------:R-:W4:Y:S01]  /*0210*/  LDG.E R11, desc[UR6][R10.64] ;  /* 0x000000060a0b7981 */ /* 0x000f22000c1e1900 */
[----:B------:R-:W-:Y:S01]  /*0220*/  IADD3 R9, PT, PT, R6, 0xbb8, RZ ;  /* 0x00000bb806097810 */ /* 0x000fe20007ffe0ff */
[----:B------:R-:W-:-:S02]  /*0230*/  IMAD.WIDE.U32 R20, R21, 0x4, R12 ;  /* 0x0000000415147825 */ /* 0x000fc400078e000c */
[----:B------:R0:W5:Y:S01]  /*0240*/  LDG.E R27, desc[UR6][R22.64] ;  /* 0x00000006161b7981 */ /* 0x000162000c1e1900 */
[----:B------:R-:W-:-:S03]  /*0250*/  IADD3 R28, PT, PT, R6, 0xe10, RZ ;  /* 0x00000e10061c7810 */ /* 0x000fc60007ffe0ff */
[----:B------:R-:W5:Y:S04]  /*0260*/  LDG.E R25, desc[UR6][R16.64+0x10] ;  /* 0x0000100610197981 */ /* 0x000f68000c1e1900 */
[----:B------:R1:W5:Y:S01]  /*0270*/  LDG.E R10, desc[UR6][R20.64] ;  /* 0x00000006140a7981 */ /* 0x000362000c1e1900 */
[----:B0-----:R-:W-:-:S03]  /*0280*/  IMAD.WIDE.U32 R22, R9, 0x4, R12 ;  /* 0x0000000409167825 */ /* 0x001fc600078e000c */
[----:B------:R-:W5:Y:S04]  /*0290*/  LDG.E R9, desc[UR6][R16.64+0x14] ;  /* 0x0000140610097981 */ /* 0x000f68000c1e1900 */
[----:B------:R0:W5:Y:S01]  /*02a0*/  LDG.E R4, desc[UR6][R22.64] ;  /* 0x0000000616047981 */ /* 0x000162000c1e1900 */
[----:B-1----:R-:W-:Y:S01]  /*02b0*/  IMAD.WIDE.U32 R20, R28, 0x4, R12 ;  /* 0x000000041c147825 */ /* 0x002fe200078e000c */
[----:B------:R-:W-:Y:S02]  /*02c0*/  IADD3 R28, PT, PT, R6, 0x1068, RZ ;  /* 0x00001068061c7810 */ /* 0x000fe40007ffe0ff */
[----:B0-----:R-:W-:-:S05]  /*02d0*/  IADD3 R23, PT, PT, R7, 0x8, RZ ;  /* 0x0000000807177810 */ /* 0x001fca0007ffe0ff */
[----:B------:R-:W-:-:S04]  /*02e0*/  IMAD.WIDE.U32 R22, R23, 0x4, R14 ;  /* 0x0000000417167825 */ /* 0x000fc800078e000e */
[----:B---3--:R-:W-:Y:S02]  /*02f0*/  FFMA R18, R8, R5, R18 ;  /* 0x0000000508127223 */ /* 0x008fe40000000012 */
[----:B------:R0:W3:Y:S04]  /*0300*/  LDG.E R8, desc[UR6][R20.64] ;  /* 0x0000000614087981 */ /* 0x0000e8000c1e1900 */
[----:B------:R-:W3:Y:S01]  /*0310*/  LDG.E R5, desc[UR6][R16.64+0x18] ;  /* 0x0000180610057981 */ /* 0x000ee2000c1e1900 */
[----:B--2---:R-:W-:Y:S01]  /*0320*/  FFMA R24, R19, R24, R18 ;  /* 0x0000001813187223 */ /* 0x004fe20000000012 */
[----:B------:R-:W-:Y:S02]  /*0330*/  IMAD.WIDE.U32 R18, R28, 0x4, R12 ;  /* 0x000000041c127825 */ /* 0x000fe400078e000c */
[----:B------:R-:W2:Y:S01]  /*0340*/  LDG.E R28, desc[UR6][R16.64+0x1c] ;  /* 0x00001c06101c7981 */ /* 0x000ea2000c1e1900 */
[----:B0-----:R-:W-:-:S03]  /*0350*/  IADD3 R21, PT, PT, R6, 0x12c0, RZ ;  /* 0x000012c006157810 */ /* 0x001fc60007ffe0ff */
[----:B------:R3:W2:Y:S02]  /*0360*/  LDG.E R19, desc[UR6][R18.64] ;  /* 0x0000000612137981 */ /* 0x0006a4000c1e1900 */
[----:B------:R-:W-:Y:S02]  /*0370*/  IMAD.WIDE.U32 R20, R21, 0x4, R12 ;  /* 0x0000000415147825 */ /* 0x000fe400078e000c */
[----:B------:R-:W2:Y:S04]  /*0380*/  LDG.E R17, desc[UR6][R22.64] ;  /* 0x0000000616117981 */ /* 0x000ea8000c1e1900 */
[----:B------:R-:W2:Y:S01]  /*0390*/  LDG.E R20, desc[UR6][R20.64] ;  /* 0x0000000614147981 */ /* 0x000ea2000c1e1900 */
[----:B----4-:R-:W-:-:S03]  /*03a0*/  FFMA R11, R29, R11, R24 ;  /* 0x0000000b1d0b7223 */ /* 0x010fc60000000018 */
[----:B------:R-:W4:Y:S01]  /*03b0*/  LDG.E R29, desc[UR6][R22.64+0xc] ;  /* 0x00000c06161d7981 */ /* 0x000f22000c1e1900 */
[----:B-----5:R-:W-:Y:S01]  /*03c0*/  FFMA R24, R26, R27, R11 ;  /* 0x0000001b1a187223 */ /* 0x020fe2000000000b */
[C---:B------:R-:W-:Y:S02]  /*03d0*/  IADD3 R27, PT, PT, R6.reuse, 0x1518, RZ ;  /* 0x00001518061b7810 */ /* 0x040fe40007ffe0ff */
[C---:B------:R-:W-:Y:S01]  /*03e0*/  IADD3 R11, PT, PT, R6.reuse, 0x1770, RZ ;  /* 0x00001770060b7810 */ /* 0x040fe20007ffe0ff */
[----:B------:R-:W-:Y:S01]  /*03f0*/  FFMA R24, R25, R10, R24 ;  /* 0x0000000a19187223 */ /* 0x000fe20000000018 */
[----:B------:R-:W5:Y:S01]  /*0400*/  LDG.E R21, desc[UR6][R22.64+0x4] ;  /* 0x0000040616157981 */ /* 0x000f62000c1e1900 */
[----:B------:R-:W-:Y:S01]  /*0410*/  IMAD.WIDE.U32 R26, R27, 0x4, R12 ;  /* 0x000000041b1a7825 */ /* 0x000fe200078e000c */
[----:B------:R-:W-:-:S03]  /*0420*/  IADD3 R25, PT, PT, R6, 0x19c8, RZ ;  /* 0x000019c806197810 */ /* 0x000fc60007ffe0ff */
[----:B------:R-:W-:Y:S01]  /*0430*/  FFMA R4, R9, R4, R24 ;  /* 0x0000000409047223 */ /* 0x000fe20000000018 */
[--C-:B------:R-:W-:Y:S01]  /*0440*/  IMAD.WIDE.U32 R10, R11, 0x4, R12.reuse ;  /* 0x000000040b0a7825 */ /* 0x100fe200078e000c */
[----:B------:R-:W5:Y:S01]  /*0450*/  LDG.E R16, desc[UR6][R26.64] ;  /* 0x000000061a107981 */ /* 0x000f62000c1e1900 */
[C---:B------:R-:W-:Y:S02]  /*0460*/  IADD3 R9, PT, PT, R6.reuse, 0x1c20, RZ ;  /* 0x00001c2006097810 */ /* 0x040fe40007ffe0ff */
[----:B------:R-:W-:Y:S02]  /*0470*/  IMAD.WIDE.U32 R24, R25, 0x4, R12 ;  /* 0x0000000419187825 */ /* 0x000fe400078e000c */
[----:B------:R-:W4:Y:S04]  /*0480*/  LDG.E R10, desc[UR6][R10.64] ;  /* 0x000000060a0a7981 */ /* 0x000f28000c1e1900 */
[----:B------:R-:W4:Y:S04]  /*0490*/  LDG.E R24, desc[UR6][R24.64] ;  /* 0x0000000618187981 */ /* 0x000f28000c1e1900 */
[----:B------:R-:W4:Y:S04]  /*04a0*/  LDG.E R27, desc[UR6][R22.64+0x8] ;  /* 0x00000806161b7981 */ /* 0x000f28000c1e1900 */
[----:B------:R-:W4:Y:S04]  /*04b0*/  LDG.E R11, desc[UR6][R22.64+0x10] ;  /* 0x00001006160b7981 */ /* 0x000f28000c1e1900 */
[----:B------:R-:W4:Y:S01]  /*04c0*/  LDG.E R25, desc[UR6][R22.64+0x18] ;  /* 0x0000180616197981 */ /* 0x000f22000c1e1900 */
[----:B---3--:R-:W-:Y:S01]  /*04d0*/  FFMA R18, R5, R8, R4 ;  /* 0x0000000805127223 */ /* 0x008fe20000000004 */
[----:B------:R-:W-:Y:S01]  /*04e0*/  IMAD.WIDE.U32 R4, R9, 0x4, R12 ;  /* 0x0000000409047825 */ /* 0x000fe200078e000c */
[----:B------:R-:W-:-:S04]  /*04f0*/  IADD3 R9, PT, PT, R6, 0x1e78, RZ ;  /* 0x00001e7806097810 */ /* 0x000fc80007ffe0ff */
[----:B------:R0:W3:Y:S01]  /*0500*/  LDG.E R26, desc[UR6][R4.64] ;  /* 0x00000006041a7981 */ /* 0x0000e2000c1e1900 */
[----:B------:R-:W-:-:S04]  /*0510*/  IMAD.WIDE.U32 R8, R9, 0x4, R12 ;  /* 0x0000000409087825 */ /* 0x000fc800078e000c */
[----:B--2---:R-:W-:Y:S01]  /*0520*/  FFMA R18, R28, R19, R18 ;  /* 0x000000131c127223 */ /* 0x004fe20000000012 */
[C---:B------:R-:W-:Y:S01]  /*0530*/  IADD3 R19, PT, PT, R6.reuse, 0x20d0, RZ ;  /* 0x000020d006137810 */ /* 0x040fe20007ffe0ff */
[----:B------:R-:W2:Y:S04]  /*0540*/  LDG.E R28, desc[UR6][R22.64+0x14] ;  /* 0x00001406161c7981 */ /* 0x000ea8000c1e1900 */
[----:B------:R-:W2:Y:S01]  /*0550*/  LDG.E R9, desc[UR6][R8.64] ;  /* 0x0000000608097981 */ /* 0x000ea2000c1e1900 */
[----:B------:R-:W-:Y:S01]  /*0560*/  FFMA R20, R17, R20, R18 ;  /* 0x0000001411147223 */ /* 0x000fe20000000012 */
[----:B------:R-:W-:Y:S01]  /*0570*/  IADD3 R17, PT, PT, R6, 0x2328, RZ ;  /* 0x0000232806117810 */ /* 0x000fe20007ffe0ff */
[----:B------:R-:W-:-:S04]  /*0580*/  IMAD.WIDE.U32 R18, R19, 0x4, R12 ;  /* 0x0000000413127825 */ /* 0x000fc800078e000c */
[----:B0-----:R-:W-:Y:S01]  /*0590*/  IMAD.WIDE.U32 R4, R17, 0x4, R12 ;  /* 0x0000000411047825 */ /* 0x001fe200078e000c */
[----:B------:R0:W2:Y:S04]  /*05a0*/  LDG.E R8, desc[UR6][R22.64+0x1c] ;  /* 0x00001c0616087981 */ /* 0x0000a8000c1e1900 */
[----:B------:R-:W2:Y:S04]  /*05b0*/  LDG.E R18, desc[UR6][R18.64] ;  /* 0x0000000612127981 */ /* 0x000ea8000c1e1900 */
[----:B------:R-:W2:Y:S01]  /*05c0*/  LDG.E R5, desc[UR6][R4.64] ;  /* 0x0000000604057981 */ /* 0x000ea2000c1e1900 */
[----:B-----5:R-:W-:Y:S01]  /*05d0*/  FFMA R16, R21, R16, R20 ;  /* 0x0000001015107223 */ /* 0x020fe20000000014 */
[----:B------:R-:W-:-:S02]  /*05e0*/  IADD3 R17, PT, PT, R6, 0x2580, RZ ;  /* 0x0000258006117810 */ /* 0x000fc40007ffe0ff */
[----:B------:R-:W-:-:S05]  /*05f0*/  IADD3 R21, PT, PT, R7, 0x10, RZ ;  /* 0x0000001007157810 */ /* 0x000fca0007ffe0ff */
[----:B0-----:R-:W-:-:S04]  /*0600*/  IMAD.WIDE.U32 R22, R21, 0x4, R14 ;  /* 0x0000000415167825 */ /* 0x001fc800078e000e */
[----:B----4-:R-:W-:Y:S01]  /*0610*/  FFMA R10, R27, R10, R16 ;  /* 0x0000000a1b0a7223 */ /* 0x010fe20000000010 */
[C---:B------:R-:W-:Y:S01]  /*0620*/  IADD3 R27, PT, PT, R6.reuse, 0x27d8, RZ ;  /* 0x000027d8061b7810 */ /* 0x040fe20007ffe0ff */
[----:B------:R-:W-:Y:S01]  /*0630*/  IMAD.WIDE.U32 R16, R17, 0x4, R12 ;  /* 0x0000000411107825 */ /* 0x000fe200078e000c */
[----:B------:R-:W4:Y:S03]  /*0640*/  LDG.E R19, desc[UR6][R22.64] ;  /* 0x0000000616137981 */ /* 0x000f26000c1e1900 */
[----:B------:R-:W-:Y:S01]  /*0650*/  FFMA R24, R29, R24, R10 ;  /* 0x000000181d187223 */ /* 0x000fe2000000000a */
[C---:B------:R-:W-:Y:S01]  /*0660*/  IADD3 R29, PT, PT, R6.reuse, 0x2a30, RZ ;  /* 0x00002a30061d7810 */ /* 0x040fe20007ffe0ff */
[----:B------:R-:W-:Y:S01]  /*0670*/  IMAD.WIDE.U32 R20, R27, 0x4, R12 ;  /* 0x000000041b147825 */ /* 0x000fe200078e000c */
[----:B------:R-:W4:Y:S04]  /*0680*/  LDG.E R16, desc[UR6][R16.64] ;  /* 0x0000000610107981 */ /* 0x000f28000c1e1900 */
[----:B------:R0:W5:Y:S04]  /*0690*/  LDG.E R4, desc[UR6][R20.64] ;  /* 0x0000000614047981 */ /* 0x000168000c1e1900 */
[----:B------:R-:W5:Y:S01]  /*06a0*/  LDG.E R17, desc[UR6][R22.64+0x8] ;  /* 0x0000080616117981 */ /* 0x000f62000c1e1900 */
[----:B---3--:R-:W-:Y:S01]  /*06b0*/  FFMA R27, R11, R26, R24 ;  /* 0x0000001a0b1b7223 */ /* 0x008fe20000000018 */
[----:B------:R-:W-:Y:S01]  /*06c0*/  IMAD.WIDE.U32 R10, R29, 0x4, R12 ;  /* 0x000000041d0a7825 */ /* 0x000fe200078e000c */
[----:B------:R-:W-:Y:S01]  /*06d0*/  IADD3 R26, PT, PT, R6, 0x2c88, RZ ;  /* 0x00002c88061a7810 */ /* 0x000fe20007ffe0ff */
[----:B------:R-:W5:Y:S04]  /*06e0*/  LDG.E R29, desc[UR6][R22.64+0x4] ;  /* 0x00000406161d7981 */ /* 0x000f68000c1e1900 */
[----:B------:R-:W3:Y:S01]  /*06f0*/  LDG.E R10, desc[UR6][R10.64] ;  /* 0x000000060a0a7981 */ /* 0x000ee2000c1e1900 */
[----:B--2---:R-:W-:Y:S01]  /*0700*/  FFMA R24, R28, R9, R27 ;  /* 0x000000091c187223 */ /* 0x004fe2000000001b */
[--C-:B------:R-:W-:Y:S01]  /*0710*/  IMAD.WIDE.U32 R26, R26, 0x4, R12.reuse ;  /* 0x000000041a1a7825 */ /* 0x100fe200078e000c */
[C---:B------:R-:W-:Y:S01]  /*0720*/  IADD3 R9, PT, PT, R6.reuse, 0x2ee0, RZ ;  /* 0x00002ee006097810 */ /* 0x040fe20007ffe0ff */
[----:B------:R-:W2:Y:S04]  /*0730*/  LDG.E R28, desc[UR6][R22.64+0xc] ;  /* 0x00000c06161c7981 */ /* 0x000ea8000c1e1900 */
[----:B------:R-:W2:Y:S01]  /*0740*/  LDG.E R26, desc[UR6][R26.64] ;  /* 0x000000061a1a7981 */ /* 0x000ea2000c1e1900 */
[----:B0-----:R-:W-:Y:S01]  /*0750*/  IMAD.WIDE.U32 R20, R9, 0x4, R12 ;  /* 0x0000000409147825 */ /* 0x001fe200078e000c */
[----:B------:R-:W-:-:S02]  /*0760*/  IADD3 R9, PT, PT, R6, 0x3138, RZ ;  /* 0x0000313806097810 */ /* 0x000fc40007ffe0ff */
[----:B------:R-:W2:Y:S01]  /*0770*/  LDG.E R11, desc[UR6][R22.64+0x14] ;  /* 0x00001406160b7981 */ /* 0x000ea2000c1e1900 */
[----:B------:R-:W-:-:S03]  /*0780*/  FFMA R25, R25, R18, R24 ;  /* 0x0000001219197223 */ /* 0x000fc60000000018 */
[----:B------:R-:W2:Y:S01]  /*0790*/  LDG.E R21, desc[UR6][R20.64] ;  /* 0x0000000614157981 */ /* 0x000ea2000c1e1900 */
[----:B------:R-:W-:Y:S01]  /*07a0*/  FFMA R5, R8, R5, R25 ;  /* 0x0000000508057223 */ /* 0x000fe20000000019 */
[--C-:B------:R-:W-:Y:S01]  /*07b0*/  IMAD.WIDE.U32 R8, R9, 0x4, R12.reuse ;  /* 0x0000000409087825 */ /* 0x100fe200078e000c */
[C---:B------:R-:W-:Y:S01]  /*07c0*/  IADD3 R25, PT, PT, R6.reuse, 0x3390, RZ ;  /* 0x0000339006197810 */ /* 0x040fe20007ffe0ff */
[----:B------:R-:W2:Y:S04]  /*07d0*/  LDG.E R18, desc[UR6][R22.64+0x10] ;  /* 0x0000100616127981 */ /* 0x000ea8000c1e1900 */
[----:B------:R-:W-:Y:S01]  /*07e0*/  IMAD.WIDE.U32 R24, R25, 0x4, R12 ;  /* 0x0000000419187825 */ /* 0x000fe200078e000c */
[----:B------:R0:W2:Y:S04]  /*07f0*/  LDG.E R8, desc[UR6][R8.64] ;  /* 0x0000000608087981 */ /* 0x0000a8000c1e1900 */
[----:B------:R-:W2:Y:S04]  /*0800*/  LDG.E R27, desc[UR6][R22.64+0x18] ;  /* 0x00001806161b7981 */ /* 0x000ea8000c1e1900 */
[----:B------:R2:W2:Y:S01]  /*0810*/  LDG.E R24, desc[UR6][R24.64] ;  /* 0x0000000618187981 */ /* 0x0004a2000c1e1900 */
[----:B----4-:R-:W-:Y:S01]  /*0820*/  FFMA R16, R19, R16, R5 ;  /* 0x0000001013107223 */ /* 0x010fe20000000005 */
[----:B------:R-:W-:-:S02]  /*0830*/  IADD3 R5, PT, PT, R6, 0x35e8, RZ ;  /* 0x000035e806057810 */ /* 0x000fc40007ffe0ff */
[----:B0-----:R-:W-:Y:S02]  /*0840*/  IADD3 R9, PT, PT, R7, 0x18, RZ ;  /* 0x0000001807097810 */ /* 0x001fe40007ffe0ff */
[----:B------:R-:W-:Y:S01]  /*0850*/  IADD3 R20, PT, PT, R6, 0x3cf0, RZ ;  /* 0x00003cf006147810 */ /* 0x000fe20007ffe0ff */
[----:B-----5:R-:W-:Y:S01]  /*0860*/  FFMA R16, R29, R4, R16 ;  /* 0x000000041d107223 */ /* 0x020fe20000000010 */
[----:B------:R-:W-:-:S04]  /*0870*/  IMAD.WIDE.U32 R4, R5, 0x4, R12 ;  /* 0x0000000405047825 */ /* 0x000fc800078e000c */
[----:B---3--:R-:W-:Y:S01]  /*0880*/  FFMA R29, R17, R10, R16 ;  /* 0x0000000a111d7223 */ /* 0x008fe20000000010 */
[C---:B------:R-:W-:Y:S01]  /*0890*/  IADD3 R16, PT, PT, R6.reuse, 0x3840, RZ ;  /* 0x0000384006107810 */ /* 0x040fe20007ffe0ff */
[----:B------:R0:W3:Y:S01]  /*08a0*/  LDG.E R19, desc[UR6][R4.64] ;  /* 0x0000000604137981 */ /* 0x0000e2000c1e1900 */
[----:B------:R-:W-:-:S03]  /*08b0*/  IADD3 R17, PT, PT, R6, 0x3a98, RZ ;  /* 0x00003a9806117810 */ /* 0x000fc60007ffe0ff */
[----:B------:R1:W3:Y:S01]  /*08c0*/  LDG.E R10, desc[UR6][R22.64+0x1c] ;  /* 0x00001c06160a7981 */ /* 0x0002e2000c1e1900 */
[----:B--2---:R-:W-:Y:S01]  /*08d0*/  FFMA R25, R28, R26, R29 ;  /* 0x0000001a1c197223 */ /* 0x004fe2000000001d */
[----:B------:R-:W-:-:S04]  /*08e0*/  IMAD.WIDE.U32 R28, R16, 0x4, R12 ;  /* 0x00000004101c7825 */ /* 0x000fc800078e000c */
[----:B0-----:R-:W-:Y:S02]  /*08f0*/  IMAD.WIDE.U32 R4, R9, 0x4, R14 ;  /* 0x0000000409047825 */ /* 0x001fe400078e000e */
[----:B------:R-:W2:Y:S02]  /*0900*/  LDG.E R28, desc[UR6][R28.64] ;  /* 0x000000061c1c7981 */ /* 0x000ea4000c1e1900 */
[----:B------:R-:W-:Y:S02]  /*0910*/  IMAD.WIDE.U32 R16, R17, 0x4, R12 ;  /* 0x0000000411107825 */ /* 0x000fe400078e000c */
[----:B------:R-:W2:Y:S01]  /*0920*/  LDG.E R9, desc[UR6][R4.64] ;  /* 0x0000000604097981 */ /* 0x000ea2000c1e1900 */
[----:B-1----:R-:W-:Y:S01]  /*0930*/  IADD3 R23, PT, PT, R6, 0x3f48, RZ ;  /* 0x00003f4806177810 */ /* 0x002fe20007ffe0ff */
[----:B------:R-:W-:Y:S01]  /*0940*/  FFMA R25, R18, R21, R25 ;  /* 0x0000001512197223 */ /* 0x000fe20000000019 */
[----:B------:R-:W-:Y:S01]  /*0950*/  IMAD.WIDE.U32 R20, R20, 0x4, R12 ;  /* 0x0000000414147825 */ /* 0x000fe200078e000c */
[----:B------:R-:W4:Y:S04]  /*0960*/  LDG.E R16, desc[UR6][R16.64] ;  /* 0x0000000610107981 */ /* 0x000f28000c1e1900 */
[----:B------:R-:W4:Y:S01]  /*0970*/  LDG.E R18, desc[UR6][R4.64+0x4] ;  /* 0x0000040604127981 */ /* 0x000f22000c1e1900 */
[----:B------:R-:W-:Y:S01]  /*0980*/  FFMA R11, R11, R8, R25 ;  /* 0x000000080b0b7223 */ /* 0x000fe20000000019 */
[C---:B------:R-:W-:Y:S01]  /*0990*/  IADD3 R25, PT, PT, R6.reuse, 0x41a0, RZ ;  /* 0x000041a006197810 */ /* 0x040fe20007ffe0ff */
[----:B------:R-:W-:Y:S01]  /*09a0*/  IMAD.WIDE.U32 R22, R23, 0x4, R12 ;  /* 0x0000000417167825 */ /* 0x000fe200078e000c */
[----:B------:R-:W5:Y:S04]  /*09b0*/  LDG.E R26, desc[UR6][R4.64+0x8] ;  /* 0x00000806041a7981 */ /* 0x000f68000c1e1900 */
[----:B------:R0:W5:Y:S01]  /*09c0*/  LDG.E R17, desc[UR6][R20.64] ;  /* 0x0000000614117981 */ /* 0x000162000c1e1900 */
[----:B------:R-:W-:Y:S01]  /*09d0*/  FFMA R27, R27, R24, R11 ;  /* 0x000000181b1b7223 */ /* 0x000fe2000000000b */
[--C-:B------:R-:W-:Y:S01]  /*09e0*/  IMAD.WIDE.U32 R24, R25, 0x4, R12.reuse ;  /* 0x0000000419187825 */ /* 0x100fe200078e000c */
[----:B------:R-:W-:Y:S01]  /*09f0*/  IADD3 R11, PT, PT, R6, 0x43f8, RZ ;  /* 0x000043f8060b7810 */ /* 0x000fe20007ffe0ff */
[----:B------:R1:W5:Y:S04]  /*0a00*/  LDG.E R23, desc[UR6][R22.64] ;  /* 0x0000000616177981 */ /* 0x000368000c1e1900 */
[----:B------:R-:W5:Y:S01]  /*0a10*/  LDG.E R8, desc[UR6][R4.64+0xc] ;  /* 0x00000c0604087981 */ /* 0x000f62000c1e1900 */
[----:B0-----:R-:W-:-:S03]  /*0a20*/  IMAD.WIDE.U32 R20, R11, 0x4, R12 ;  /* 0x000000040b147825 */ /* 0x001fc600078e000c */
[----:B------:R-:W5:Y:S04]  /*0a30*/  LDG.E R24, desc[UR6][R24.64] ;  /* 0x0000000618187981 */ /* 0x000f68000c1e1900 */
[----:B------:R-:W5:Y:S04]  /*0a40*/  LDG.E R29, desc[UR6][R4.64+0x10] ;  /* 0x00001006041d7981 */ /* 0x000f68000c1e1900 */
[----:B------:R-:W5:Y:S04]  /*0a50*/  LDG.E R21, desc[UR6][R20.64] ;  /* 0x0000000614157981 */ /* 0x000f68000c1e1900 */
[----:B------:R-:W5:Y:S01]  /*0a60*/  LDG.E R20, desc[UR6][R4.64+0x14] ;  /* 0x0000140604147981 */ /* 0x000f62000c1e1900 */
[----:B------:R-:W-:-:S02]  /*0a70*/  IADD3 R11, PT, PT, R6, 0x4650, RZ ;  /* 0x00004650060b7810 */ /* 0x000fc40007ffe0ff */
[----:B-1----:R-:W-:Y:S01]  /*0a80*/  IADD3 R22, PT, PT, R6, 0x4fb0, RZ ;  /* 0x00004fb006167810 */ /* 0x002fe20007ffe0ff */
[----:B---3--:R-:W-:Y:S01]  /*0a90*/  FFMA R10, R10, R19, R27 ;  /* 0x000000130a0a7223 */ /* 0x008fe2000000001b */
[C---:B------:R-:W-:Y:S02]  /*0aa0*/  IADD3 R27, PT, PT, R6.reuse, 0x48a8, RZ ;  /* 0x000048a8061b7810 */ /* 0x040fe40007ffe0ff */
[----:B------:R-:W-:Y:S01]  /*0ab0*/  IADD3 R19, PT, PT, R6, 0x4b00, RZ ;  /* 0x00004b0006137810 */ /* 0x000fe20007ffe0ff */
[----:B--2---:R-:W-:Y:S01]  /*0ac0*/  FFMA R9, R9, R28, R10 ;  /* 0x0000001c09097223 */ /* 0x004fe2000000000a */
[----:B------:R-:W-:Y:S01]  /*0ad0*/  IMAD.WIDE.U32 R10, R11, 0x4, R12 ;  /* 0x000000040b0a7825 */ /* 0x000fe200078e000c */
[----:B------:R-:W-:Y:S02]  /*0ae0*/  IADD3 R28, PT, PT, R7, 0x20, RZ ;  /* 0x00000020071c7810 */ /* 0x000fe40007ffe0ff */
[----:B------:R-:W2:Y:S04]  /*0af0*/  LDG.E R7, desc[UR6][R4.64+0x18] ;  /* 0x0000180604077981 */ /* 0x000ea8000c1e1900 */
[----:B------:R-:W2:Y:S01]  /*0b00*/  LDG.E R10, desc[UR6][R10.64] ;  /* 0x000000060a0a7981 */ /* 0x000ea2000c1e1900 */
[----:B----4-:R-:W-:Y:S01]  /*0b10*/  FFMA R9, R18, R16, R9 ;  /* 0x0000001012097223 */ /* 0x010fe20000000009 */
[----:B------:R-:W-:-:S04]  /*0b20*/  IMAD.WIDE.U32 R18, R19, 0x4, R12 ;  /* 0x0000000413127825 */ /* 0x000fc800078e000c */
[----:B------:R-:W-:Y:S01]  /*0b30*/  IMAD.WIDE.U32 R14, R28, 0x4, R14 ;  /* 0x000000041c0e7825 */ /* 0x000fe200078e000e */
[----:B------:R0:W3:Y:S03]  /*0b40*/  LDG.E R25, desc[UR6][R18.64] ;  /* 0x0000000612197981 */ /* 0x0000e6000c1e1900 */
[----:B-----5:R-:W-:Y:S01]  /*0b50*/  FFMA R9, R26, R17, R9 ;  /* 0x000000111a097223 */ /* 0x020fe20000000009 */
[----:B------:R-:W-:Y:S01]  /*0b60*/  IMAD.WIDE.U32 R16, R27, 0x4, R12 ;  /* 0x000000041b107825 */ /* 0x000fe200078e000c */
[----:B------:R-:W-:Y:S01]  /*0b70*/  IADD3 R27, PT, PT, R6, 0x4d58, RZ ;  /* 0x00004d58061b7810 */ /* 0x000fe20007ffe0ff */
[----:B------:R-:W4:Y:S04]  /*0b80*/  LDG.E R11, desc[UR6][R4.64+0x1c] ;  /* 0x00001c06040b7981 */ /* 0x000f28000c1e1900 */
[----:B------:R-:W4:Y:S01]  /*0b90*/  LDG.E R16, desc[UR6][R16.64] ;  /* 0x0000000610107981 */ /* 0x000f22000c1e1900 */
[----:B------:R-:W-:Y:S01]  /*0ba0*/  FFMA R26, R8, R23, R9 ;  /* 0x00000017081a7223 */ /* 0x000fe20000000009 */
[----:B------:R-:W-:Y:S01]  /*0bb0*/  IMAD.WIDE.U32 R8, R27, 0x4, R12 ;  /* 0x000000041b087825 */ /* 0x000fe200078e000c */
[----:B------:R-:W-:-:S03]  /*0bc0*/  IADD3 R27, PT, PT, R6, 0x5208, RZ ;  /* 0x00005208061b7810 */ /* 0x000fc60007ffe0ff */
[----:B------:R-:W-:Y:S02]  /*0bd0*/  IMAD.WIDE.U32 R22, R22, 0x4, R12 ;  /* 0x0000000416167825 */ /* 0x000fe400078e000c */
[----:B------:R-:W5:Y:S02]  /*0be0*/  LDG.E R8, desc[UR6][R8.64] ;  /* 0x0000000608087981 */ /* 0x000f64000c1e1900 */
[----:B------:R-:W-:Y:S02]  /*0bf0*/  FFMA R26, R29, R24, R26 ;  /* 0x000000181d1a7223 */ /* 0x000fe4000000001a */
[----:B------:R-:W3:Y:S01]  /*0c00*/  LDG.E R24, desc[UR6][R14.64] ;  /* 0x000000060e187981 */ /* 0x000ee2000c1e1900 */
[----:B0-----:R-:W-:Y:S01]  /*0c10*/  IMAD.WIDE.U32 R18, R27, 0x4, R12 ;  /* 0x000000041b127825 */ /* 0x001fe200078e000c */
[C---:B------:R-:W-:Y:S02]  /*0c20*/  IADD3 R29, PT, PT, R6.reuse, 0x5460, RZ ;  /* 0x00005460061d7810 */ /* 0x040fe40007ffe0ff */
[----:B------:R-:W5:Y:S01]  /*0c30*/  LDG.E R27, desc[UR6][R14.64+0x4] ;  /* 0x000004060e1b7981 */ /* 0x000f62000c1e1900 */
[----:B------:R-:W-:-:S03]  /*0c40*/  IADD3 R28, PT, PT, R6, 0x56b8, RZ ;  /* 0x000056b8061c7810 */ /* 0x000fc60007ffe0ff */
[----:B------:R0:W5:Y:S01]  /*0c50*/  LDG.E R22, desc[UR6][R22.64] ;  /* 0x0000000616167981 */ /* 0x000162000c1e1900 */
[----:B------:R-:W-:Y:S01]  /*0c60*/  FFMA R26, R20, R21, R26 ;  /* 0x00000015141a7223 */ /* 0x000fe2000000001a */
[----:B------:R-:W-:Y:S02]  /*0c70*/  IMAD.WIDE.U32 R20, R29, 0x4, R12 ;  /* 0x000000041d147825 */ /* 0x000fe400078e000c */
[----:B------:R-:W5:Y:S01]  /*0c80*/  LDG.E R9, desc[UR6][R14.64+0x8] ;  /* 0x000008060e097981 */ /* 0x000f62000c1e1900 */
[----:B------:R-:W-:-:S03]  /*0c90*/  IADD3 R29, PT, PT, R6, 0x5910, RZ ;  /* 0x00005910061d7810 */ /* 0x000fc60007ffe0ff */
[----:B------:R1:W5:Y:S01]  /*0ca0*/  LDG.E R17, desc[UR6][R18.64] ;  /* 0x0000000612117981 */ /* 0x000362000c1e1900 */
[----:B0-----:R-:W-:Y:S01]  /*0cb0*/  IADD3 R23, PT, PT, R6, 0x5b68, RZ ;  /* 0x00005b6806177810 */ /* 0x001fe20007ffe0ff */
[--C-:B------:R-:W-:Y:S02]  /*0cc0*/  IMAD.WIDE.U32 R4, R28, 0x4, R12.reuse ;  /* 0x000000041c047825 */ /* 0x100fe400078e000c */
[----:B------:R-:W5:Y:S04]  /*0cd0*/  LDG.E R6, desc[UR6][R14.64+0xc] ;  /* 0x00000c060e067981 */ /* 0x000f68000c1e1900 */
[----:B------:R-:W5:Y:S01]  /*0ce0*/  LDG.E R20, desc[UR6][R20.64] ;  /* 0x0000000614147981 */ /* 0x000f62000c1e1900 */
[----:B-1----:R-:W-:-:S03]  /*0cf0*/  IMAD.WIDE.U32 R18, R29, 0x4, R12 ;  /* 0x000000041d127825 */ /* 0x002fc600078e000c */
        /* <DEDUP_REMOVED lines=9> */
[----:B------:R-:W-:Y:S01]  /*0d90*/  ISETP.NE.AND P0, PT, R2, 0x258, PT ;  /* 0x000002580200780c */ /* 0x000fe20003f05270 */
[----:B--2---:R-:W-:-:S04]  /*0da0*/  FFMA R10, R7, R10, R26 ;  /* 0x0000000a070a7223 */ /* 0x004fc8000000001a */
[----:B----4-:R-:W-:-:S04]  /*0db0*/  FFMA R11, R11, R16, R10 ;  /* 0x000000100b0b7223 */ /* 0x010fc8000000000a */
[----:B---3--:R-:W-:-:S04]  /*0dc0*/  FFMA R24, R24, R25, R11 ;  /* 0x0000001918187223 */ /* 0x008fc8000000000b */
[----:B-----5:R-:W-:-:S04]  /*0dd0*/  FFMA R8, R27, R8, R24 ;  /* 0x000000081b087223 */ /* 0x020fc80000000018 */
[----:B------:R-:W-:-:S04]  /*0de0*/  FFMA R9, R9, R22, R8 ;  /* 0x0000001609097223 */ /* 0x000fc80000000008 */
[----:B------:R-:W-:-:S04]  /*0df0*/  FFMA R6, R6, R17, R9 ;  /* 0x0000001106067223 */ /* 0x000fc80000000009 */
[----:B------:R-:W-:-:S04]  /*0e00*/  FFMA R6, R23, R20, R6 ;  /* 0x0000001417067223 */ /* 0x000fc80000000006 */
[----:B------:R-:W-:-:S04]  /*0e10*/  FFMA R29, R29, R4, R6 ;  /* 0x000000041d1d7223 */ /* 0x000fc80000000006 */
[----:B------:R-:W-:-:S04]  /*0e20*/  FFMA R18, R28, R18, R29 ;  /* 0x000000121c127223 */ /* 0x000fc8000000001d */
[----:B------:R-:W-:Y:S01]  /*0e30*/  FFMA R18, R5, R12, R18 ;  /* 0x0000000c05127223 */ /* 0x000fe20000000012 */
[----:B------:R-:W-:Y:S06]  /*0e40*/  @P0 BRA `(.L_x_13) ;  /* 0xfffffff000a40947 */ /* 0x000fec000383ffff */
[----:B------:R-:W0:Y:S01]  /*0e50*/  LDC.64 R4, c[0x0][0x390] ;  /* 0x0000e400ff047b82 */ /* 0x000e220000000a00 */
[----:B------:R-:W-:-:S04]  /*0e60*/  IMAD R3, R3, 0x258, R0 ;  /* 0x0000025803037824 */ /* 0x000fc800078e0200 */
[----:B0-----:R-:W-:-:S05]  /*0e70*/  IMAD.WIDE.U32 R2, R3, 0x4, R4 ;  /* 0x0000000403027825 */ /* 0x001fca00078e0004 */
[----:B------:R1:W-:Y:S01]  /*0e80*/  STG.E desc[UR6][R2.64], R18 ;  /* 0x0000001202007986 */ /* 0x0003e2000c101906 */
[----:B------:R-:W-:Y:S05]  /*0e90*/  BRA.U UP0, `(.L_x_14) ;  /* 0xfffffff1007c7547 */ /* 0x000fea000b83ffff */
[----:B------:R-:W-:Y:S05]  /*0ea0*/  EXIT ;  /* 0x000000000000794d */ /* 0x000fea0003800000 */
.L_x_15:
        /* <DEDUP_REMOVED lines=13> */
.L_x_23:


//--------------------- .text._Z11matMul_1a_kPfS_S_ --------------------------
	.section	.text._Z11matMul_1a_kPfS_S_,"ax",@progbits
	.align	128
        .global         _Z11matMul_1a_kPfS_S_
        .type           _Z11matMul_1a_kPfS_S_,@function
        .size           _Z11matMul_1a_kPfS_S_,(.L_x_24 - _Z11matMul_1a_kPfS_S_)
        .other          _Z11matMul_1a_kPfS_S_,@"STO_CUDA_ENTRY STV_DEFAULT"
_Z11matMul_1a_kPfS_S_:
.text._Z11matMul_1a_kPfS_S_:
[----:B------:R-:W-:Y:S01]  /*0000*/  LDC R1, c[0x0][0x37c] ;  /* 0x0000df00ff017b82 */ /* 0x000fe20000000800 */
[----:B------:R-:W0:Y:S07]  /*0010*/  S2R R3, SR_TID.X ;  /* 0x0000000000037919 */ /* 0x000e2e0000002100 */
[----:B------:R-:W0:Y:S08]  /*0020*/  S2UR UR4, SR_CTAID.X ;  /* 0x00000000000479c3 */ /* 0x000e300000002500 */
[----:B------:R-:W0:Y:S02]  /*0030*/  LDC R0, c[0x0][0x360] ;  /* 0x0000d800ff007b82 */ /* 0x000e240000000800 */
[----:B0-----:R-:W-:-:S05]  /*0040*/  IMAD R0, R0, UR4, R3 ;  /* 0x0000000400007c24 */ /* 0x001fca000f8e0203 */
[----:B------:R-:W-:-:S13]  /*0050*/  ISETP.GT.U32.AND P0, PT, R0, 0x257, PT ;  /* 0x000002570000780c */ /* 0x000fda0003f04070 */
[----:B------:R-:W-:Y:S05]  /*0060*/  @P0 EXIT ;  /* 0x000000000000094d */ /* 0x000fea0003800000 */
[----:B------:R-:W0:Y:S01]  /*0070*/  LDC.64 R2, c[0x0][0x380] ;  /* 0x0000e000ff027b82 */ /* 0x000e220000000a00 */
[----:B------:R-:W1:Y:S01]  /*0080*/  LDCU.64 UR6, c[0x0][0x388] ;  /* 0x00007100ff0677ac */ /* 0x000e620008000a00 */
[----:B------:R-:W-:Y:S01]  /*0090*/  IMAD R0, R0, 0x258, RZ ;  /* 0x0000025800007824 */ /* 0x000fe200078e02ff */
[----:B------:R-:W2:Y:S01]  /*00a0*/  LDCU.64 UR10, c[0x0][0x358] ;  /* 0x00006b00ff0a77ac */ /* 0x000ea20008000a00 */
[----:B------:R-:W-:Y:S01]  /*00b0*/  UMOV UR4, URZ ;  /* 0x000000ff00047c82 */ /* 0x000fe20008000000 */
[----:B-1----:R-:W-:-:S04]  /*00c0*/  UIADD3 UR6, UP0, UPT, UR6, 0x2580, URZ ;  /* 0x0000258006067890 */ /* 0x002fc8000ff1e0ff */
[----:B------:R-:W-:Y:S01]  /*00d0*/  UIADD3.X UR7, UPT, UPT, URZ, UR7, URZ, UP0, !UPT ;  /* 0x00000007ff077290 */ /* 0x000fe200087fe4ff */
[----:B0-----:R-:W-:-:S03]  /*00e0*/  IMAD.WIDE.U32 R2, R0, 0x4, R2 ;  /* 0x0000000400027825 */ /* 0x001fc600078e0002 */
[----:B------:R-:W-:-:S04]  /*00f0*/  IADD3 R6, P0, PT, R2, 0x10, RZ ;  /* 0x0000001002067810 */ /* 0x000fc80007f1e0ff */
[----:B--2---:R-:W-:-:S09]  /*0100*/  IADD3.X R7, PT, PT, RZ, R3, RZ, P0, !PT ;  /* 0x00000003ff077210 */ /* 0x004fd200007fe4ff */
.L_x_17:
[----:B------:R-:W-:Y:S01]  /*0110*/  UIMAD.WIDE.U32 UR8, UR4, 0x4, UR6 ;  /* 0x00000004040878a5 */ /* 0x000fe2000f8e0006 */
[----:B0-----:R-:W-:Y:S01]  /*0120*/  HFMA2 R11, -RZ, RZ, 0, 0 ;  /* 0x00000000ff0b7431 */ /* 0x001fe200000001ff */
[----:B------:R-:W-:-:S04]  /*0130*/  UMOV UR5, URZ ;  /* 0x000000ff00057c82 */ /* 0x000fc80008000000 */
[----:B------:R-:W-:Y:S02]  /*0140*/  MOV R5, UR9 ;  /* 0x0000000900057c02 */ /* 0x000fe40008000f00 */
[----:B------:R-:W-:Y:S02]  /*0150*/  MOV R3, UR9 ;  /* 0x0000000900037c02 */ /* 0x000fe40008000f00 */
[----:B------:R-:W-:Y:S02]  /*0160*/  MOV R4, UR8 ;  /* 0x0000000800047c02 */ /* 0x000fe40008000f00 */
[----:B------:R-:W-:Y:S02]  /*0170*/  MOV R3, R5 ;  /* 0x0000000500037202 */ /* 0x000fe40000000f00 */
[----:B------:R-:W-:Y:S02]  /*0180*/  MOV R2, UR8 ;  /* 0x0000000800027c02 */ /* 0x000fe40008000f00 */
[----:B------:R-:W-:-:S02]  /*0190*/  MOV R4, R6 ;  /* 0x0000000600047202 */ /* 0x000fc40000000f00 */
[----:B------:R-:W-:-:S07]  /*01a0*/  MOV R5, R7 ;  /* 0x0000000700057202 */ /* 0x000fce0000000f00 */
.L_x_16:
[----:B------:R-:W2:Y:S04]  /*01b0*/  LDG.E R16, desc[UR10][R4.64+-0x10] ;  /* 0xfffff00a04107981 */ /* 0x000ea8000c1e1900 */
[----:B------:R-:W2:Y:S04]  /*01c0*/  LDG.E R17, desc[UR10][R2.64+-0x2580] ;  /* 0xffda800a02117981 */ /* 0x000ea8000c1e1900 */
[----:B------:R-:W3:Y:S04]  /*01d0*/  LDG.E R19, desc[UR10][R4.64+-0xc] ;  /* 0xfffff40a04137981 */ /* 0x000ee8000c1e1900 */
[----:B------:R-:W3:Y:S04]  /*01e0*/  LDG.E R18, desc[UR10][R2.64+-0x1c20] ;  /* 0xffe3e00a02127981 */ /* 0x000ee8000c1e1900 */
[----:B------:R-:W4:Y:S04]  /*01f0*/  LDG.E R15, desc[UR10][R4.64+-0x8] ;  /* 0xfffff80a040f7981 */ /* 0x000f28000c1e1900 */
[----:B------:R-:W4:Y:S04]  /*0200*/  LDG.E R14, desc[UR10][R2.64+-0x12c0] ;  /* 0xffed400a020e7981 */ /* 0x000f28000c1e1900 */
[----:B------:R-:W5:Y:S04]  /*0210*/  LDG.E R12, desc[UR10][R4.64+-0x4] ;  /* 0xfffffc0a040c7981 */ /* 0x000f68000c1e1900 */
        /* <DEDUP_REMOVED lines=10> */
[----:B------:R-:W5:Y:S01]  /*02c0*/  LDG.E R21, desc[UR10][R2.64+0x2580] ;  /* 0x0025800a02157981 */ /* 0x000f62000c1e1900 */
[----:B--2---:R-:W-:-:S03]  /*02d0*/  FFMA R16, R16, R17, R11 ;  /* 0x0000001110107223 */ /* 0x004fc6000000000b */
[----:B------:R-:W2:Y:S01]  /*02e0*/  LDG.E R17, desc[UR10][R2.64+0x3840] ;  /* 0x0038400a02117981 */ /* 0x000ea2000c1e1900 */
[----:B---3--:R-:W-:-:S03]  /*02f0*/  FFMA R16, R19, R18, R16 ;  /* 0x0000001213107223 */ /* 0x008fc60000000010 */
[----:B------:R-:W3:Y:S04]  /*0300*/  LDG.E R18, desc[UR10][R4.64+0x14] ;  /* 0x0000140a04127981 */ /* 0x000ee8000c1e1900 */
[----:B------:R-:W3:Y:S01]  /*0310*/  LDG.E R19, desc[UR10][R2.64+0x2ee0] ;  /* 0x002ee00a02137981 */ /* 0x000ee2000c1e1900 */
[----:B----4-:R-:W-:-:S03]  /*0320*/  FFMA R11, R15, R14, R16 ;  /* 0x0000000e0f0b7223 */ /* 0x010fc60000000010 */
[----:B------:R-:W2:Y:S04]  /*0330*/  LDG.E R16, desc[UR10][R4.64+0x18] ;  /* 0x0000180a04107981 */ /* 0x000ea8000c1e1900 */
[----:B------:R-:W4:Y:S04]  /*0340*/  LDG.E R14, desc[UR10][R4.64+0x1c] ;  /* 0x00001c0a040e7981 */ /* 0x000f28000c1e1900 */
[----:B------:R-:W4:Y:S01]  /*0350*/  LDG.E R15, desc[UR10][R2.64+0x41a0] ;  /* 0x0041a00a020f7981 */ /* 0x000f22000c1e1900 */
[----:B-----5:R-:W-:-:S03]  /*0360*/  FFMA R27, R12, R27, R11 ;  /* 0x0000001b0c1b7223 */ /* 0x020fc6000000000b */
[----:B------:R-:W5:Y:S04]  /*0370*/  LDG.E R11, desc[UR10][R4.64+0x20] ;  /* 0x0000200a040b7981 */ /* 0x000f68000c1e1900 */
[----:B------:R-:W5:Y:S01]  /*0380*/  LDG.E R12, desc[UR10][R2.64+0x4b00] ;  /* 0x004b000a020c7981 */ /* 0x000f62000c1e1900 */
[----:B------:R-:W-:-:S03]  /*0390*/  FFMA R9, R8, R9, R27 ;  /* 0x0000000908097223 */ /* 0x000fc6000000001b */
[----:B------:R-:W5:Y:S01]  /*03a0*/  LDG.E R8, desc[UR10][R4.64+0x24] ;  /* 0x0000240a04087981 */ /* 0x000f62000c1e1900 */
[----:B------:R-:W-:-:S03]  /*03b0*/  FFMA R25, R24, R25, R9 ;  /* 0x0000001918197223 */ /* 0x000fc60000000009 */
[----:B------:R-:W5:Y:S04]  /*03c0*/  LDG.E R9, desc[UR10][R2.64+0x5460] ;  /* 0x0054600a02097981 */ /* 0x000f68000c1e1900 */
        /* <DEDUP_REMOVED lines=10> */
[----:B---3--:R-:W-:-:S03]  /*0470*/  FFMA R19, R18, R19, R21 ;  /* 0x0000001312137223 */ /* 0x008fc60000000015 */
[----:B------:R-:W3:Y:S01]  /*0480*/  LDG.E R21, desc[UR10][R2.64+0x79e0] ;  /* 0x0079e00a02157981 */ /* 0x000ee2000c1e1900 */
[----:B--2---:R-:W-:-:S03]  /*0490*/  FFMA R17, R16, R17, R19 ;  /* 0x0000001110117223 */ /* 0x004fc60000000013 */
[----:B------:R-:W2:Y:S04]  /*04a0*/  LDG.E R18, desc[UR10][R4.64+0x38] ;  /* 0x0000380a04127981 */ /* 0x000ea8000c1e1900 */
[----:B------:R-:W2:Y:S01]  /*04b0*/  LDG.E R19, desc[UR10][R2.64+0x8340] ;  /* 0x0083400a02137981 */ /* 0x000ea2000c1e1900 */
[----:B----4-:R-:W-:-:S03]  /*04c0*/  FFMA R26, R14, R15, R17 ;  /* 0x0000000f0e1a7223 */ /* 0x010fc60000000011 */
[----:B------:R-:W4:Y:S04]  /*04d0*/  LDG.E R16, desc[UR10][R4.64+0x3c] ;  /* 0x00003c0a04107981 */ /* 0x000f28000c1e1900 */
[----:B------:R-:W4:Y:S04]  /*04e0*/  LDG.E R17, desc[UR10][R2.64+0x8ca0] ;  /* 0x008ca00a02117981 */ /* 0x000f28000c1e1900 */
        /* <DEDUP_REMOVED lines=11> */
[----:B------:R-:W5:Y:S01]  /*05a0*/  LDG.E R10, desc[UR10][R4.64+0x4c] ;  /* 0x00004c0a040a7981 */ /* 0x000f62000c1e1900 */
[----:B------:R-:W-:-:S03]  /*05b0*/  FFMA R25, R22, R23, R25 ;  /* 0x0000001716197223 */ /* 0x000fc60000000019 */
[----:B------:R-:W5:Y:S04]  /*05c0*/  LDG.E R13, desc[UR10][R2.64+0xb220] ;  /* 0x00b2200a020d7981 */ /* 0x000f68000c1e1900 */
[----:B------:R-:W5:Y:S04]  /*05d0*/  LDG.E R22, desc[UR10][R4.64+0x50] ;  /* 0x0000500a04167981 */ /* 0x000f68000c1e1900 */
[----:B------:R-:W5:Y:S01]  /*05e0*/  LDG.E R23, desc[UR10][R2.64+0xbb80] ;  /* 0x00bb800a02177981 */ /* 0x000f62000c1e1900 */
[----:B---3--:R-:W-:-:S03]  /*05f0*/  FFMA R25, R20, R21, R25 ;  /* 0x0000001514197223 */ /* 0x008fc60000000019 */
[----:B------:R-:W3:Y:S04]  /*0600*/  LDG.E R21, desc[UR10][R4.64+0x54] ;  /* 0x0000540a04157981 */ /* 0x000ee8000c1e1900 */
[----:B------:R-:W3:Y:S01]  /*0610*/  LDG.E R20, desc[UR10][R2.64+0xc4e0] ;  /* 0x00c4e00a02147981 */ /* 0x000ee2000c1e1900 */
[----:B--2---:R-:W-:-:S03]  /*0620*/  FFMA R25, R18, R19, R25 ;  /* 0x0000001312197223 */ /* 0x004fc60000000019 */
[----:B------:R-:W2:Y:S04]  /*0630*/  LDG.E R19, desc[UR10][R4.64+0x58] ;  /* 0x0000580a04137981 */ /* 0x000ea8000c1e1900 */
[----:B------:R-:W2:Y:S01]  /*0640*/  LDG.E R18, desc[UR10][R2.64+0xce40] ;  /* 0x00ce400a02127981 */ /* 0x000ea2000c1e1900 */
[----:B----4-:R-:W-:-:S03]  /*0650*/  FFMA R25, R16, R17, R25 ;  /* 0x0000001110197223 */ /* 0x010fc60000000019 */
[----:B------:R-:W4:Y:S04]  /*0660*/  LDG.E R17, desc[UR10][R4.64+0x5c] ;  /* 0x00005c0a04117981 */ /* 0x000f28000c1e1900 */
[----:B------:R-:W4:Y:S01]  /*0670*/  LDG.E R16, desc[UR10][R2.64+0xd7a0] ;  /* 0x00d7a00a02107981 */ /* 0x000f22000c1e1900 */
[----:B------:R-:W-:-:S03]  /*0680*/  FFMA R27, R14, R15, R25 ;  /* 0x0000000f0e1b7223 */ /* 0x000fc60000000019 */
        /* <DEDUP_REMOVED lines=21> */
[----:B------:R-:W4:Y:S01]  /*07e0*/  LDG.E R16, desc[UR10][R4.64+0x7c] ;  /* 0x00007c0a04107981 */ /* 0x000f22000c1e1900 */
[----:B------:R-:W-:-:S03]  /*07f0*/  FFMA R24, R25, R24, R22 ;  /* 0x0000001819187223 */ /* 0x000fc60000000016 */
        /* <DEDUP_REMOVED lines=8> */
[----:B------:R0:W5:Y:S04]  /*0880*/  LDG.E R11, desc[UR10][R4.64+0x8c] ;  /* 0x00008c0a040b7981 */ /* 0x000168000c1e1900 */
[----:B------:R1:W5:Y:S01]  /*0890*/  LDG.E R12, desc[UR10][R2.64+0x14820] ;  /* 0x0148200a020c7981 */ /* 0x000362000c1e1900 */
[----:B------:R-:W-:-:S04]  /*08a0*/  FFMA R9, R9, R8, R26 ;  /* 0x0000000809097223 */ /* 0x000fc8000000001a */
[----:B------:R-:W-:Y:S01]  /*08b0*/  FFMA R13, R10, R13, R9 ;  /* 0x0000000d0a0d7223 */ /* 0x000fe20000000009 */
[----:B------:R-:W-:-:S04]  /*08c0*/  UIADD3 UR5, UPT, UPT, UR5, 0x28, URZ ;  /* 0x0000002805057890 */ /* 0x000fc8000fffe0ff */
[----:B------:R-:W-:Y:S01]  /*08d0*/  UISETP.NE.AND UP0, UPT, UR5, 0x258, UPT ;  /* 0x000002580500788c */ /* 0x000fe2000bf05270 */
[----:B0-----:R-:W-:Y:S02]  /*08e0*/  IADD3 R4, P0, PT, R4, 0xa0, RZ ;  /* 0x000000a004047810 */ /* 0x001fe40007f1e0ff */
[----:B-1----:R-:W-:Y:S02]  /*08f0*/  IADD3 R2, P1, PT, R2, 0x17700, RZ ;  /* 0x0001770002027810 */ /* 0x002fe40007f3e0ff */
[----:B------:R-:W-:Y:S02]  /*0900*/  IADD3.X R5, PT, PT, RZ, R5, RZ, P0, !PT ;  /* 0x00000005ff057210 */ /* 0x000fe400007fe4ff */
[----:B------:R-:W-:Y:S01]  /*0910*/  IADD3.X R3, PT, PT, RZ, R3, RZ, P1, !PT ;  /* 0x00000003ff037210 */ /* 0x000fe20000ffe4ff */
[----:B---3--:R-:W-:-:S04]  /*0920*/  FFMA R13, R20, R21, R13 ;  /* 0x00000015140d7223 */ /* 0x008fc8000000000d */
[----:B--2---:R-:W-:-:S04]  /*0930*/  FFMA R13, R18, R19, R13 ;  /* 0x00000013120d7223 */ /* 0x004fc8000000000d */
[----:B----4-:R-:W-:-:S04]  /*0940*/  FFMA R13, R16, R17, R13 ;  /* 0x00000011100d7223 */ /* 0x010fc8000000000d */
[----:B------:R-:W-:-:S04]  /*0950*/  FFMA R13, R22, R23, R13 ;  /* 0x00000017160d7223 */ /* 0x000fc8000000000d */
[----:B------:R-:W-:-:S04]  /*0960*/  FFMA R13, R24, R25, R13 ;  /* 0x00000019180d7223 */ /* 0x000fc8000000000d */
[----:B-----5:R-:W-:-:S04]  /*0970*/  FFMA R14, R14, R15, R13 ;  /* 0x0000000f0e0e7223 */ /* 0x020fc8000000000d */
[----:B------:R-:W-:Y:S01]  /*0980*/  FFMA R11, R11, R12, R14 ;  /* 0x0000000c0b0b7223 */ /* 0x000fe2000000000e */
[----:B------:R-:W-:Y:S06]  /*0990*/  BRA.U UP0, `(.L_x_16) ;  /* 0xfffffff900047547 */ /* 0x000fec000b83ffff */
[----:B------:R-:W0:Y:S01]  /*09a0*/  LDC.64 R2, c[0x0][0x390] ;  /* 0x0000e400ff027b82 */ /* 0x000e220000000a00 */
[----:B------:R-:W-:Y:S01]  /*09b0*/  IADD3 R5, PT, PT, R0, UR4, RZ ;  /* 0x0000000400057c10 */ /* 0x000fe2000fffe0ff */
[----:B------:R-:W-:-:S04]  /*09c0*/  UIADD3 UR4, UPT, UPT, UR4, 0x1, URZ ;  /* 0x0000000104047890 */ /* 0x000fc8000fffe0ff */
[----:B------:R-:W-:Y:S01]  /*09d0*/  UISETP.NE.AND UP0, UPT, UR4, 0x258, UPT ;  /* 0x000002580400788c */ /* 0x000fe2000bf05270 */
[----:B0-----:R-:W-:-:S05]  /*09e0*/  IMAD.WIDE.U32 R2, R5, 0x4, R2 ;  /* 0x0000000405027825 */ /* 0x001fca00078e0002 */
[----:B------:R0:W-:Y:S03]  /*09f0*/  STG.E desc[UR10][R2.64], R11 ;  /* 0x0000000b02007986 */ /* 0x0001e6000c10190a */
[----:B------:R-:W-:Y:S05]  /*0a00*/  BRA.U UP0, `(.L_x_17) ;  /* 0xfffffff500c07547 */ /* 0x000fea000b83ffff */
[----:B------:R-:W-:Y:S05]  /*0a10*/  EXIT ;  /* 0x000000000000794d */ /* 0x000fea0003800000 */
.L_x_18:
        /* <DEDUP_REMOVED lines=14> */
.L_x_24:


//--------------------- .text._Z11matMul_ex_kPfS_S_ --------------------------
	.section	.text._Z11matMul_ex_kPfS_S_,"ax",@progbits
	.align	128
        .global         _Z11matMul_ex_kPfS_S_
        .type           _Z11matMul_ex_kPfS_S_,@function
        .size           _Z11matMul_ex_kPfS_S_,(.L_x_25 - _Z11matMul_ex_kPfS_S_)
        .other          _Z11matMul_ex_kPfS_S_,@"STO_CUDA_ENTRY STV_DEFAULT"
_Z11matMul_ex_kPfS_S_:
.text._Z11matMul_ex_kPfS_S_:
[----:B------:R-:W-:Y:S01]  /*0000*/  LDC R1, c[0x0][0x37c] ;  /* 0x0000df00ff017b82 */ /* 0x000fe20000000800 */
[----:B------:R-:W0:Y:S07]  /*0010*/  S2R R3, SR_TID.Y ;  /* 0x0000000000037919 */ /* 0x000e2e0000002200 */
[----:B------:R-:W0:Y:S01]  /*0020*/  S2UR UR4, SR_CTAID.Y ;  /* 0x00000000000479c3 */ /* 0x000e220000002600 */
[----:B------:R-:W1:Y:S07]  /*0030*/  S2R R5, SR_TID.X ;  /* 0x0000000000057919 */ /* 0x000e6e0000002100 */
[----:B------:R-:W0:Y:S08]  /*0040*/  LDC R0, c[0x0][0x364] ;  /* 0x0000d900ff007b82 */ /* 0x000e300000000800 */
[----:B------:R-:W1:Y:S08]  /*0050*/  S2UR UR5, SR_CTAID.X ;  /* 0x00000000000579c3 */ /* 0x000e700000002500 */
[----:B------:R-:W1:Y:S01]  /*0060*/  LDC R2, c[0x0][0x360] ;  /* 0x0000d800ff027b82 */ /* 0x000e620000000800 */
[----:B0-----:R-:W-:-:S02]  /*0070*/  IMAD R0, R0, UR4, R3 ;  /* 0x0000000400007c24 */ /* 0x001fc4000f8e0203 */
[----:B-1----:R-:W-:-:S05]  /*0080*/  IMAD R3, R2, UR5, R5 ;  /* 0x0000000502037c24 */ /* 0x002fca000f8e0205 */
[----:B------:R-:W-:-:S04]  /*0090*/  VIMNMX.U32 R2, PT, PT, R0, R3, !PT ;  /* 0x0000000300027248 */ /* 0x000fc80007fe0000 */
[----:B------:R-:W-:-:S13]  /*00a0*/  ISETP.GT.U32.AND P0, PT, R2, 0x257, PT ;  /* 0x000002570200780c */ /* 0x000fda0003f04070 */
[----:B------:R-:W-:Y:S05]  /*00b0*/  @P0 EXIT ;  /* 0x000000000000094d */ /* 0x000fea0003800000 */
[----:B------:R-:W-:Y:S01]  /*00c0*/  HFMA2 R18, -RZ, RZ, 0, 0 ;  /* 0x00000000ff127431 */ /* 0x000fe200000001ff */
[----:B------:R-:W-:Y:S01]  /*00d0*/  MOV R2, RZ ;  /* 0x000000ff00027202 */ /* 0x000fe20000000f00 */
[----:B------:R-:W0:Y:S01]  /*00e0*/  LDCU.64 UR4, c[0x0][0x358] ;  /* 0x00006b00ff0477ac */ /* 0x000e220008000a00 */
[----:B------:R-:W-:-:S05]  /*00f0*/  NOP ;  /* 0x0000000000007918 */ /* 0x000fca0000000000 */
.L_x_19:
        /* <DEDUP_REMOVED lines=218> */
[----:B------:R-:W-:Y:S01]  /*0ea0*/  STG.E desc[UR4][R2.64], R18 ;  /* 0x0000001202007986 */ /* 0x000fe2000c101904 */
[----:B------:R-:W-:Y:S05]  /*0eb0*/  EXIT ;  /* 0x000000000000794d */ /* 0x000fea0003800000 */
.L_x_20:
        /* <DEDUP_REMOVED lines=12> */
.L_x_25:


//--------------------- .nv.shared.reserved.0     --------------------------
	.section	.nv.shared.reserved.0,"aw",@nobits
	.weak		__nv_reservedSMEM_offset_0_alias
	.size		__nv_reservedSMEM_offset_0_alias, 0, 64
	.other		__nv_reservedSMEM_offset_0_alias,@"STO_CUDA_RESERVED_SHARED STV_DEFAULT"
__nv_reservedSMEM_offset_0_alias:
	.zero		0
	.zero		64


//--------------------- .nv.constant0._Z13matMultvec2_kPfS_S_i --------------------------
	.section	.nv.constant0._Z13matMultvec2_kPfS_S_i,"a",@progbits
	.sectionflags	@""
	.align	4
.nv.constant0._Z13matMultvec2_kPfS_S_i:
	.zero		924


//--------------------- .nv.constant0._Z13matMultvec1_kPfS_S_i --------------------------
	.section	.nv.constant0._Z13matMultvec1_kPfS_S_i,"a",@progbits
	.sectionflags	@""
	.align	4
.nv.constant0._Z13matMultvec1_kPfS_S_i:
	.zero		924


//--------------------- .nv.constant0._Z11matMul_1b_kPfS_S_ --------------------------
	.section	.nv.constant0._Z11matMul_1b_kPfS_S_,"a",@progbits
	.sectionflags	@""
	.align	4
.nv.constant0._Z11matMul_1b_kPfS_S_:
	.zero		920


//--------------------- .nv.constant0._Z11matMul_1a_kPfS_S_ --------------------------
	.section	.nv.constant0._Z11matMul_1a_kPfS_S_,"a",@progbits
	.sectionflags	@""
	.align	4
.nv.constant0._Z11matMul_1a_kPfS_S_:
	.zero		920


//--------------------- .nv.constant0._Z11matMul_ex_kPfS_S_ --------------------------
	.section	.nv.constant0._Z11matMul_ex_kPfS_S_,"a",@progbits
	.sectionflags	@""
	.align	4
.nv.constant0._Z11matMul_ex_kPfS_S_:
	.zero		920


//--------------------- SYMBOLS --------------------------

	.type		.nv.reservedSmem.offset0,@object
	.size		.nv.reservedSmem.offset0,0x4
